def matmul_kernel(
    a_ptr,
    b_ptr,
    c_ptr,
    M,
    N,
    K,
    stride_am,
    stride_ak,
    stride_bk,
    stride_bn,
    stride_cm,
    stride_cn,
    BLOCK_M: tl.constexpr,
    BLOCK_N: tl.constexpr,
    BLOCK_K: tl.constexpr,
    GROUP_M: tl.constexpr,
):
    pid = tl.program_id(axis=0)
    num_pid_m = tl.cdiv(M, BLOCK_M)
    num_pid_n = tl.cdiv(N, BLOCK_N)
    num_pid_in_group = GROUP_M * num_pid_n
    group_id = pid // num_pid_in_group
    first_pid_m = group_id * GROUP_M
    group_size_m = min(num_pid_m - first_pid_m, GROUP_M)
    pid_m = first_pid_m + ((pid % num_pid_in_group) % group_size_m)
    pid_n = (pid % num_pid_in_group) // group_size_m

    offs_am = (pid_m * BLOCK_M + tl.arange(0, BLOCK_M)) % M
    offs_bn = (pid_n * BLOCK_N + tl.arange(0, BLOCK_N)) % N
    offs_k = tl.arange(0, BLOCK_K)
    a_ptrs = a_ptr + offs_am[:, None] * stride_am + offs_k[None, :] * stride_ak
    b_ptrs = b_ptr + offs_k[:, None] * stride_bk + offs_bn[None, :] * stride_bn

    acc = tl.zeros((BLOCK_M, BLOCK_N), dtype=tl.float32)
    for kk in range(0, tl.cdiv(K, BLOCK_K)):
        a = tl.load(a_ptrs, mask=offs_k[None, :] < K - kk * BLOCK_K, other=0.0)
        b = tl.load(b_ptrs, mask=offs_k[:, None] < K - kk * BLOCK_K, other=0.0)
        acc = tl.dot(a, b, acc)
        a_ptrs += BLOCK_K * stride_ak
        b_ptrs += BLOCK_K * stride_bk

    c = acc.to(c_ptr.dtype.element_ty)
    offs_cm = pid_m * BLOCK_M + tl.arange(0, BLOCK_M)
    offs_cn = pid_n * BLOCK_N + tl.arange(0, BLOCK_N)
    c_ptrs = c_ptr + offs_cm[:, None] * stride_cm + offs_cn[None, :] * stride_cn
    mask = (offs_cm[:, None] < M) & (offs_cn[None, :] < N)
    tl.store(c_ptrs, c, mask=mask)

# config = {"BLOCK_K": 64, "BLOCK_M": 256, "BLOCK_N": 64, "GROUP_M": 8, "arch": "sm_100", "dtype": "fp16", "num_ctas": 4, "num_stages": 3, "num_warps": 4}
# arch = sm_100


// ===== COMPILED SASS (sm_100a) =====

	.target	sm_100a

	.elftype	@"ET_EXEC"


//--------------------- .note.nv.tkinfo           --------------------------
	.section	.note.nv.tkinfo,"",@"SHT_NOTE"
	.sectionflags	@"SHF_NOTE_NV_TKINFO"
	.tkinfo
        /*0018*/ 	.word	0x00000081
        /*0030*/ 	.string	""
        /*0030*/ 	.string	"ptxas-blackwell"
        /*0030*/ 	.string	"Cuda compilation tools, release 12.9, V12.9.86"
        /*0030*/ 	.string	"Build cuda_12.9.r12.9/compiler.36037853_0"
        /*0030*/ 	.string	"-v  -suppress-debug-info  -lineinfo  -arch sm_100a "



//--------------------- .note.nv.cuver            --------------------------
	.section	.note.nv.cuver,"",@"SHT_NOTE"
	.sectionflags	@"SHF_NOTE_NV_CUVER"
        /*0018*/ 	.short	0x0001
        /*001a*/ 	.short	0x0064
        /*001c*/ 	.short	0x0001
        /*001e*/ 	.short	0x0000
        /*0020*/ 	.short	0x0001
        /*0022*/ 	.short	0x0000


//--------------------- .nv.info                  --------------------------
	.section	.nv.info,"",@"SHT_CUDA_INFO"
	.align	4


	//----- nvinfo : EIATTR_REGCOUNT
	.align		4
        /*0000*/ 	.byte	0x04, 0x2f
        /*0002*/ 	.short	(.L_4 - .L_3)
	.align		4
.L_3:
        /*0004*/ 	.word	index@(matmul_kernel)
        /*0008*/ 	.word	0x000000fe


	//----- nvinfo : EIATTR_FRAME_SIZE
	.align		4
.L_4:
        /*000c*/ 	.byte	0x04, 0x11
        /*000e*/ 	.short	(.L_6 - .L_5)
	.align		4
.L_5:
        /*0010*/ 	.word	index@($__internal_2_$__cuda_sm10x_tcgen05_guardrail_trap_unallocated_columns_being_dealloced)
        /*0014*/ 	.word	0x00000000


	//----- nvinfo : EIATTR_FRAME_SIZE
	.align		4
.L_6:
        /*0018*/ 	.byte	0x04, 0x11
        /*001a*/ 	.short	(.L_8 - .L_7)
	.align		4
.L_7:
        /*001c*/ 	.word	index@($__internal_1_$__cuda_sm10x_tcgen05_guardrail_trap_phase_invalid_during_alloc)
        /*0020*/ 	.word	0x00000000


	//----- nvinfo : EIATTR_FRAME_SIZE
	.align		4
.L_8:
        /*0024*/ 	.byte	0x04, 0x11
        /*0026*/ 	.short	(.L_10 - .L_9)
	.align		4
.L_9:
        /*0028*/ 	.word	index@($__internal_0_$__cuda_sm10x_tcgen05_guardrail_trap_col_being_dealloced_not_returned_by_alloc)
        /*002c*/ 	.word	0x00000000


	//----- nvinfo : EIATTR_FRAME_SIZE
	.align		4
.L_10:
        /*0030*/ 	.byte	0x04, 0x11
        /*0032*/ 	.short	(.L_12 - .L_11)
	.align		4
.L_11:
        /*0034*/ 	.word	index@(matmul_kernel)
        /*0038*/ 	.word	0x00000000


	//----- nvinfo : EIATTR_MIN_STACK_SIZE
	.align		4
.L_12:
        /*003c*/ 	.byte	0x04, 0x12
        /*003e*/ 	.short	(.L_14 - .L_13)
	.align		4
.L_13:
        /*0040*/ 	.word	index@(matmul_kernel)
        /*0044*/ 	.word	0x00000000
.L_14:


//--------------------- .nv.info.matmul_kernel    --------------------------
	.section	.nv.info.matmul_kernel,"",@"SHT_CUDA_INFO"
	.sectionflags	@""
	.align	4


	//----- nvinfo : EIATTR_CUDA_API_VERSION
	.align		4
        /*0000*/ 	.byte	0x04, 0x37
        /*0002*/ 	.short	(.L_16 - .L_15)
.L_15:
        /*0004*/ 	.word	0x00000081


	//----- nvinfo : EIATTR_KPARAM_INFO
	.align		4
.L_16:
        /*0008*/ 	.byte	0x04, 0x17
        /*000a*/ 	.short	(.L_18 - .L_17)
.L_17:
        /*000c*/ 	.word	0x00000000
        /*0010*/ 	.short	0x000d
        /*0012*/ 	.short	0x0048
        /*0014*/ 	.byte	0x00, 0xf4, 0x21, 0x00


	//----- nvinfo : EIATTR_KPARAM_INFO
	.align		4
.L_18:
        /*0018*/ 	.byte	0x04, 0x17
        /*001a*/ 	.short	(.L_20 - .L_19)
.L_19:
        /*001c*/ 	.word	0x00000000
        /*0020*/ 	.short	0x000c
        /*0022*/ 	.short	0x0040
        /*0024*/ 	.byte	0x00, 0xf4, 0x21, 0x00


	//----- nvinfo : EIATTR_KPARAM_INFO
	.align		4
.L_20:
        /*0028*/ 	.byte	0x04, 0x17
        /*002a*/ 	.short	(.L_22 - .L_21)
.L_21:
        /*002c*/ 	.word	0x00000000
        /*0030*/ 	.short	0x000b
        /*0032*/ 	.short	0x0038
        /*0034*/ 	.byte	0x00, 0xf0, 0x11, 0x00


	//----- nvinfo : EIATTR_KPARAM_INFO
	.align		4
.L_22:
        /*0038*/ 	.byte	0x04, 0x17
        /*003a*/ 	.short	(.L_24 - .L_23)
.L_23:
        /*003c*/ 	.word	0x00000000
        /*0040*/ 	.short	0x000a
        /*0042*/ 	.short	0x0034
        /*0044*/ 	.byte	0x00, 0xf0, 0x11, 0x00


	//----- nvinfo : EIATTR_KPARAM_INFO
	.align		4
.L_24:
        /*0048*/ 	.byte	0x04, 0x17
        /*004a*/ 	.short	(.L_26 - .L_25)
.L_25:
        /*004c*/ 	.word	0x00000000
        /*0050*/ 	.short	0x0009
        /*0052*/ 	.short	0x0030
        /*0054*/ 	.byte	0x00, 0xf0, 0x11, 0x00


	//----- nvinfo : EIATTR_KPARAM_INFO
	.align		4
.L_26:
        /*0058*/ 	.byte	0x04, 0x17
        /*005a*/ 	.short	(.L_28 - .L_27)
.L_27:
        /*005c*/ 	.word	0x00000000
        /*0060*/ 	.short	0x0008
        /*0062*/ 	.short	0x002c
        /*0064*/ 	.byte	0x00, 0xf0, 0x11, 0x00


	//----- nvinfo : EIATTR_KPARAM_INFO
	.align		4
.L_28:
        /*0068*/ 	.byte	0x04, 0x17
        /*006a*/ 	.short	(.L_30 - .L_29)
.L_29:
        /*006c*/ 	.word	0x00000000
        /*0070*/ 	.short	0x0007
        /*0072*/ 	.short	0x0028
        /*0074*/ 	.byte	0x00, 0xf0, 0x11, 0x00


	//----- nvinfo : EIATTR_KPARAM_INFO
	.align		4
.L_30:
        /*0078*/ 	.byte	0x04, 0x17
        /*007a*/ 	.short	(.L_32 - .L_31)
.L_31:
        /*007c*/ 	.word	0x00000000
        /*0080*/ 	.short	0x0006
        /*0082*/ 	.short	0x0024
        /*0084*/ 	.byte	0x00, 0xf0, 0x11, 0x00


	//----- nvinfo : EIATTR_KPARAM_INFO
	.align		4
.L_32:
        /*0088*/ 	.byte	0x04, 0x17
        /*008a*/ 	.short	(.L_34 - .L_33)
.L_33:
        /*008c*/ 	.word	0x00000000
        /*0090*/ 	.short	0x0005
        /*0092*/ 	.short	0x0020
        /*0094*/ 	.byte	0x00, 0xf0, 0x11, 0x00


	//----- nvinfo : EIATTR_KPARAM_INFO
	.align		4
.L_34:
        /*0098*/ 	.byte	0x04, 0x17
        /*009a*/ 	.short	(.L_36 - .L_35)
.L_35:
        /*009c*/ 	.word	0x00000000
        /*00a0*/ 	.short	0x0004
        /*00a2*/ 	.short	0x001c
        /*00a4*/ 	.byte	0x00, 0xf0, 0x11, 0x00


	//----- nvinfo : EIATTR_KPARAM_INFO
	.align		4
.L_36:
        /*00a8*/ 	.byte	0x04, 0x17
        /*00aa*/ 	.short	(.L_38 - .L_37)
.L_37:
        /*00ac*/ 	.word	0x00000000
        /*00b0*/ 	.short	0x0003
        /*00b2*/ 	.short	0x0018
        /*00b4*/ 	.byte	0x00, 0xf0, 0x11, 0x00


	//----- nvinfo : EIATTR_KPARAM_INFO
	.align		4
.L_38:
        /*00b8*/ 	.byte	0x04, 0x17
        /*00ba*/ 	.short	(.L_40 - .L_39)
.L_39:
        /*00bc*/ 	.word	0x00000000
        /*00c0*/ 	.short	0x0002
        /*00c2*/ 	.short	0x0010
        /*00c4*/ 	.byte	0x00, 0xf4, 0x21, 0x00


	//----- nvinfo : EIATTR_KPARAM_INFO
	.align		4
.L_40:
        /*00c8*/ 	.byte	0x04, 0x17
        /*00ca*/ 	.short	(.L_42 - .L_41)
.L_41:
        /*00cc*/ 	.word	0x00000000
        /*00d0*/ 	.short	0x0001
        /*00d2*/ 	.short	0x0008
        /*00d4*/ 	.byte	0x00, 0xf4, 0x21, 0x00


	//----- nvinfo : EIATTR_KPARAM_INFO
	.align		4
.L_42:
        /*00d8*/ 	.byte	0x04, 0x17
        /*00da*/ 	.short	(.L_44 - .L_43)
.L_43:
        /*00dc*/ 	.word	0x00000000
        /*00e0*/ 	.short	0x0000
        /*00e2*/ 	.short	0x0000
        /*00e4*/ 	.byte	0x00, 0xf4, 0x21, 0x00


	//----- nvinfo : EIATTR_EXPLICIT_CLUSTER
	.align		4
.L_44:
        /*00e8*/ 	.byte	0x01, 0x3e
	.zero		2


	//----- nvinfo : EIATTR_CTA_PER_CLUSTER
	.align		4
        /*00ec*/ 	.byte	0x04, 0x3d
        /*00ee*/ 	.short	(.L_46 - .L_45)
.L_45:
        /*00f0*/ 	.word	0x00000004
        /*00f4*/ 	.word	0x00000001
        /*00f8*/ 	.word	0x00000001


	//----- nvinfo : EIATTR_AT_ENTRY_FRAGMENTS
	.align		4
.L_46:
        /*00fc*/ 	.byte	0x04, 0x4f
        /*00fe*/ 	.short	(.L_48 - .L_47)


	//   ....[0]....
.L_47:
        /*0100*/ 	.word	0x00000004


	//----- nvinfo : EIATTR_RESERVED_SMEM_USED
	.align		4
.L_48:
        /*0104*/ 	.byte	0x01, 0x41
	.zero		2


	//----- nvinfo : EIATTR_SPARSE_MMA_MASK
	.align		4
        /*0108*/ 	.byte	0x03, 0x50
        /*010a*/ 	.short	0x0000


	//----- nvinfo : EIATTR_TCGEN05_1CTA_USED
	.align		4
        /*010c*/ 	.byte	0x01, 0x51
	.zero		2


	//----- nvinfo : EIATTR_MAXREG_COUNT
	.align		4
        /*0110*/ 	.byte	0x03, 0x1b
        /*0112*/ 	.short	0x00ff


	//----- nvinfo : EIATTR_NUM_BARRIERS
	.align		4
        /*0114*/ 	.byte	0x02, 0x4c
        /*0116*/ 	.byte	0x01
	.zero		1


	//----- nvinfo : EIATTR_INT_WARP_WIDE_INSTR_OFFSETS
	.align		4
        /*0118*/ 	.byte	0x04, 0x31
        /*011a*/ 	.short	(.L_50 - .L_49)


	//   ....[0]....
.L_49:
        /*011c*/ 	.word	0x00002550


	//   ....[1]....
        /*0120*/ 	.word	0x00002560


	//   ....[2]....
        /*0124*/ 	.word	0x00003e20


	//   ....[3]....
        /*0128*/ 	.word	0x00007320


	//   ....[4]....
        /*012c*/ 	.word	0x00007370


	//----- nvinfo : EIATTR_COOP_GROUP_MASK_REGIDS
	.align		4
.L_50:
        /*0130*/ 	.byte	0x04, 0x29
        /*0132*/ 	.short	(.L_52 - .L_51)


	//   ....[0]....
.L_51:
        /*0134*/ 	.word	0xffffffff


	//   ....[1]....
        /*0138*/ 	.word	0xffffffff


	//   ....[2]....
        /*013c*/ 	.word	0xffffffff


	//   ....[3]....
        /*0140*/ 	.word	0xffffffff


	//----- nvinfo : EIATTR_COOP_GROUP_INSTR_OFFSETS
	.align		4
.L_52:
        /*0144*/ 	.byte	0x04, 0x28
        /*0146*/ 	.short	(.L_54 - .L_53)


	//   ....[0]....
.L_53:
        /*0148*/ 	.word	0x00000070


	//   ....[1]....
        /*014c*/ 	.word	0x00000330


	//   ....[2]....
        /*0150*/ 	.word	0x000071b0


	//   ....[3]....
        /*0154*/ 	.word	0x00007420


	//----- nvinfo : EIATTR_VRC_CTA_INIT_COUNT
	.align		4
.L_54:
        /*0158*/ 	.byte	0x02, 0x4a
        /*015a*/ 	.byte	0x80
	.zero		1


	//----- nvinfo : EIATTR_MBARRIER_INSTR_OFFSETS
	.align		4
        /*015c*/ 	.byte	0x04, 0x39
        /*015e*/ 	.short	(.L_56 - .L_55)


	//   ....[0]....
.L_55:
        /*0160*/ 	.word	0x00002680
        /*0164*/ 	.word	0x000000ff
        /*0168*/ 	.word	0x00000000
        /*016c*/ 	.short	0x0100
        /*016e*/ 	.byte	0x0b
	.zero		1


	//   ....[1]....
        /*0170*/ 	.word	0x00003e60
        /*0174*/ 	.word	0x000000ff
        /*0178*/ 	.word	0x00008008
        /*017c*/ 	.short	0x0100
        /*017e*/ 	.byte	0x09
	.zero		1


	//   ....[2]....
        /*0180*/ 	.word	0x00004e90
        /*0184*/ 	.word	0x000000ff
        /*0188*/ 	.word	0x00000000
        /*018c*/ 	.short	0x010a
        /*018e*/ 	.byte	0x0b
	.zero		1


	//   ....[3]....
        /*0190*/ 	.word	0x00006330
        /*0194*/ 	.word	0x000000ff
        /*0198*/ 	.word	0x00000000
        /*019c*/ 	.short	0x010a
        /*019e*/ 	.byte	0x0b
	.zero		1


	//   ....[4]....
        /*01a0*/ 	.word	0x00006430
        /*01a4*/ 	.word	0x000000ff
        /*01a8*/ 	.word	0x00008000
        /*01ac*/ 	.short	0x0108
        /*01ae*/ 	.byte	0x09
	.zero		1


	//   ....[5]....
        /*01b0*/ 	.word	0x000064f0
        /*01b4*/ 	.word	0x000000ff
        /*01b8*/ 	.word	0x00008008
        /*01bc*/ 	.short	0x0108
        /*01be*/ 	.byte	0x09
	.zero		1


	//   ....[6]....
        /*01c0*/ 	.word	0x00007440
        /*01c4*/ 	.word	0x000000ff
        /*01c8*/ 	.word	0x00000000
        /*01cc*/ 	.short	0x010a
        /*01ce*/ 	.byte	0x0b
	.zero		1


	//   ....[7]....
        /*01d0*/ 	.word	0x00007470
        /*01d4*/ 	.word	0x000000ff
        /*01d8*/ 	.word	0x00000000
        /*01dc*/ 	.short	0x010a
        /*01de*/ 	.byte	0x0b
	.zero		1


	//----- nvinfo : EIATTR_NUM_MBARRIERS
	.align		4
.L_56:
        /*01e0*/ 	.byte	0x03, 0x38
        /*01e2*/ 	.short	0x0002


	//----- nvinfo : EIATTR_EXIT_INSTR_OFFSETS
	.align		4
        /*01e4*/ 	.byte	0x04, 0x1c
        /*01e6*/ 	.short	(.L_58 - .L_57)


	//   ....[0]....
.L_57:
        /*01e8*/ 	.word	0x00007430


	//----- nvinfo : EIATTR_REQNTID
	.align		4
.L_58:
        /*01ec*/ 	.byte	0x04, 0x10
        /*01ee*/ 	.short	(.L_60 - .L_59)
.L_59:
        /*01f0*/ 	.word	0x00000080
        /*01f4*/ 	.word	0x00000001
        /*01f8*/ 	.word	0x00000001


	//----- nvinfo : EIATTR_CRS_STACK_SIZE
	.align		4
.L_60:
        /*01fc*/ 	.byte	0x04, 0x1e
        /*01fe*/ 	.short	(.L_62 - .L_61)
.L_61:
        /*0200*/ 	.word	0x00000000


	//----- nvinfo : EIATTR_CBANK_PARAM_SIZE
	.align		4
.L_62:
        /*0204*/ 	.byte	0x03, 0x19
        /*0206*/ 	.short	0x0050


	//----- nvinfo : EIATTR_PARAM_CBANK
	.align		4
        /*0208*/ 	.byte	0x04, 0x0a
        /*020a*/ 	.short	(.L_64 - .L_63)
	.align		4
.L_63:
        /*020c*/ 	.word	index@(.nv.constant0.matmul_kernel)
        /*0210*/ 	.short	0x0380
        /*0212*/ 	.short	0x0050


	//----- nvinfo : EIATTR_SW_WAR
	.align		4
.L_64:
        /*0214*/ 	.byte	0x04, 0x36
        /*0216*/ 	.short	(.L_66 - .L_65)
.L_65:
        /*0218*/ 	.word	0x00000008
.L_66:


//--------------------- .nv.compat                --------------------------
	.section	.nv.compat,"",@"SHT_CUDA_COMPAT_INFO"
	.align	4
        /*0000*/ 	.byte	0x02, 0x02, 0x02, 0x00, 0x02, 0x05, 0x05, 0x00, 0x02, 0x03, 0x00, 0x00, 0x02, 0x06, 0x01, 0x00


//--------------------- .nv.callgraph             --------------------------
	.section	.nv.callgraph,"",@"SHT_CUDA_CALLGRAPH"
	.align	4
	.sectionentsize	8
	.align		4
        /*0000*/ 	.word	0x00000000
	.align		4
        /*0004*/ 	.word	0xffffffff
	.align		4
        /*0008*/ 	.word	0x00000000
	.align		4
        /*000c*/ 	.word	0xfffffffe
	.align		4
        /*0010*/ 	.word	0x00000000
	.align		4
        /*0014*/ 	.word	0xfffffffd
	.align		4
        /*0018*/ 	.word	0x00000000
	.align		4
        /*001c*/ 	.word	0xfffffffc


//--------------------- .text.matmul_kernel       --------------------------
	.section	.text.matmul_kernel,"ax",@progbits
	.align	128
        .global         matmul_kernel
        .type           matmul_kernel,@function
        .size           matmul_kernel,(.L_x_20 - matmul_kernel)
        .other          matmul_kernel,@"STO_CUDA_ENTRY STV_DEFAULT"
matmul_kernel:
.text.matmul_kernel:
[----:B------:R-:W0:Y:S01]  /*0000*/  LDC R1, c[0x0][0x37c] ;  /* 0x0000df00ff017b82 */ /* 0x000e220000000800 */
[----:B------:R-:W1:Y:S01]  /*0010*/  S2R R0, SR_TID.X ;  /* 0x0000000000007919 */ /* 0x000e620000002100 */
[----:B------:R-:W2:Y:S01]  /*0020*/  LDCU.64 UR20, c[0x0][0x358] ;  /* 0x00006b00ff1477ac */ /* 0x000ea20008000a00 */
[----:B-1----:R-:W-:-:S13]  /*0030*/  ISETP.GE.U32.AND P0, PT, R0, 0x20, PT ;  /* 0x000000200000780c */ /* 0x002fda0003f06070 */
[----:B------:R-:W-:Y:S02]  /*0040*/  VOTEU.ANY UP0, P0 ;  /* 0x0000000000ff7886 */ /* 0x000fe40000000100 */
[----:B0-2---:R-:W-:Y:S05]  /*0050*/  BRA.U UP0, `(.L_x_0) ;  /* 0x0000000100b87547 */ /* 0x005fea000b800000 */
[----:B------:R-:W0:Y:S01]  /*0060*/  S2UR UR6, SR_CgaCtaId ;  /* 0x00000000000679c3 */ /* 0x000e220000008800 */
[----:B------:R-:W-:Y:S01]  /*0070*/  NOP ;  /* 0x0000000000007918 */ /* 0x000fe20000000000 */
[----:B------:R-:W-:Y:S02]  /*0080*/  UMOV UR4, 0x40 ;  /* 0x0000004000047882 */ /* 0x000fe40000000000 */
[----:B0-----:R-:W-:-:S09]  /*0090*/  ULEA UR4, UR6, UR4, 0x18 ;  /* 0x0000000406047291 */ /* 0x001fd2000f8ec0ff */
[----:B------:R-:W0:Y:S01]  /*00a0*/  LDS.U8 R2, [UR4] ;  /* 0x00000004ff027984 */ /* 0x000e220008000000 */
[----:B------:R-:W-:Y:S02]  /*00b0*/  UMOV UR4, 0x400 ;  /* 0x0000040000047882 */ /* 0x000fe40000000000 */
[----:B------:R-:W-:Y:S01]  /*00c0*/  ULEA UR4, UR6, UR4, 0x18 ;  /* 0x0000000406047291 */ /* 0x000fe2000f8ec0ff */
[----:B0-----:R-:W-:-:S13]  /*00d0*/  ISETP.NE.AND P0, PT, R2, RZ, PT ;  /* 0x000000ff0200720c */ /* 0x001fda0003f05270 */
[----:B------:R-:W-:Y:S05]  /*00e0*/  @P0 BRA `(.L_x_1) ;  /* 0x00000000007c0947 */ /* 0x000fea0003800000 */
[----:B------:R-:W-:-:S13]  /*00f0*/  ELECT P0, URZ, PT ;  /* 0x0000000000ff782f */ /* 0x000fda0003800000 */
[----:B------:R-:W-:Y:S05]  /*0100*/  @!P0 BRA `(.L_x_2) ;  /* 0x0000000000848947 */ /* 0x000fea0003800000 */
[----:B------:R-:W-:Y:S01]  /*0110*/  UMOV UR5, 0x2 ;  /* 0x0000000200057882 */ /* 0x000fe20000000000 */
[----:B------:R-:W-:Y:S02]  /*0120*/  IMAD.MOV.U32 R5, RZ, RZ, 0x1 ;  /* 0x00000001ff057424 */ /* 0x000fe400078e00ff */
[----:B------:R-:W-:Y:S02]  /*0130*/  IMAD.MOV.U32 R3, RZ, RZ, 0x3 ;  /* 0x00000003ff037424 */ /* 0x000fe400078e00ff */
[----:B------:R-:W-:Y:S04]  /*0140*/  DEPBAR.LE SB0, 0x36 ;  /* 0x00008d800000791a */ /* 0x000fe80000000000 */
[----:B------:R-:W0:Y:S02]  /*0150*/  UTCATOMSWS.FIND_AND_SET.ALIGN UP1, UR5, UR5 ;  /* 0x00000005000575e3 */ /* 0x000e240008020800 */
[----:B0-----:R-:W-:-:S04]  /*0160*/  PLOP3.LUT P0, PT, PT, PT, UP1, 0x80, 0x8 ;  /* 0x000000000008781c */ /* 0x001fc80003f0f018 */
[----:B------:R-:W-:-:S04]  /*0170*/  SEL R2, RZ, 0xffffffff, !P0 ;  /* 0xffffffffff027807 */ /* 0x000fc80004000000 */
[----:B------:R-:W-:Y:S01]  /*0180*/  ISETP.NE.AND P0, PT, R2, RZ, PT ;  /* 0x000000ff0200720c */ /* 0x000fe20003f05270 */
[----:B------:R-:W-:-:S12]  /*0190*/  IMAD.U32 R2, RZ, RZ, UR5 ;  /* 0x00000005ff027e24 */ /* 0x000fd8000f8e00ff */
[----:B------:R-:W-:Y:S05]  /*01a0*/  @P0 BRA `(.L_x_3) ;  /* 0x0000000000240947 */ /* 0x000fea0003800000 */
.L_x_4:
[----:B------:R-:W-:Y:S05]  /*01b0*/  NANOSLEEP 0x64 ;  /* 0x000000640000795d */ /* 0x000fea0003800000 */
[----:B------:R-:W-:-:S05]  /*01c0*/  UMOV UR5, 0x2 ;  /* 0x0000000200057882 */ /* 0x000fca0000000000 */
[----:B------:R-:W-:Y:S04]  /*01d0*/  DEPBAR.LE SB0, 0x36 ;  /* 0x00008d800000791a */ /* 0x000fe80000000000 */
[----:B------:R-:W0:Y:S02]  /*01e0*/  UTCATOMSWS.FIND_AND_SET.ALIGN UP1, UR5, UR5 ;  /* 0x00000005000575e3 */ /* 0x000e240008020800 */
[----:B0-----:R-:W-:-:S04]  /*01f0*/  PLOP3.LUT P0, PT, PT, PT, UP1, 0x80, 0x8 ;  /* 0x000000000008781c */ /* 0x001fc80003f0f018 */
[----:B------:R-:W-:-:S04]  /*0200*/  SEL R2, RZ, 0xffffffff, !P0 ;  /* 0xffffffffff027807 */ /* 0x000fc80004000000 */
[----:B------:R-:W-:Y:S01]  /*0210*/  ISETP.NE.AND P0, PT, R2, RZ, PT ;  /* 0x000000ff0200720c */ /* 0x000fe20003f05270 */
[----:B------:R-:W-:-:S12]  /*0220*/  IMAD.U32 R2, RZ, RZ, UR5 ;  /* 0x00000005ff027e24 */ /* 0x000fd8000f8e00ff */
[----:B------:R-:W-:Y:S05]  /*0230*/  @!P0 BRA `(.L_x_4) ;  /* 0xfffffffc00dc8947 */ /* 0x000fea000383ffff */
.L_x_3:
[C---:B------:R-:W-:Y:S01]  /*0240*/  VIADD R4, R2.reuse, 0x10 ;  /* 0x0000001002047836 */ /* 0x040fe20000000000 */
[----:B------:R-:W-:Y:S01]  /*0250*/  UMOV UR5, 0x50 ;  /* 0x0000005000057882 */ /* 0x000fe20000000000 */
[----:B------:R-:W-:Y:S01]  /*0260*/  SHF.L.U32 R3, R3, R2, RZ ;  /* 0x0000000203037219 */ /* 0x000fe200000006ff */
[----:B------:R-:W-:Y:S01]  /*0270*/  ULEA UR5, UR6, UR5, 0x18 ;  /* 0x0000000506057291 */ /* 0x000fe2000f8ec0ff */
[----:B------:R-:W-:Y:S01]  /*0280*/  IMAD.SHL.U32 R2, R2, 0x20, RZ ;  /* 0x0000002002027824 */ /* 0x000fe200078e00ff */
[----:B------:R-:W-:-:S04]  /*0290*/  SHF.L.U32 R4, R5, R4, RZ ;  /* 0x0000000405047219 */ /* 0x000fc800000006ff */
[----:B------:R-:W-:-:S05]  /*02a0*/  LOP3.LUT R3, R4, R3, RZ, 0xfc, !PT ;  /* 0x0000000304037212 */ /* 0x000fca00078efcff */
[----:B------:R0:W-:Y:S04]  /*02b0*/  ATOMS.OR RZ, [UR5], R3 ;  /* 0x00000003ffff798c */ /* 0x0001e8000b000005 */
[----:B------:R0:W-:Y:S01]  /*02c0*/  STS [UR4], R2 ;  /* 0x00000002ff007988 */ /* 0x0001e20008000804 */
[----:B------:R-:W-:Y:S05]  /*02d0*/  BRA `(.L_x_2) ;  /* 0x0000000000107947 */ /* 0x000fea0003800000 */
.L_x_1:
[----:B------:R-:W-:-:S05]  /*02e0*/  IMAD.MOV.U32 R2, RZ, RZ, -0x1 ;  /* 0xffffffffff027424 */ /* 0x000fca00078e00ff */
[----:B------:R0:W-:Y:S02]  /*02f0*/  STS [UR4], R2 ;  /* 0x00000002ff007988 */ /* 0x0001e40008000804 */
[----:B0-----:R-:W-:-:S07]  /*0300*/  MOV R2, 0x320 ;  /* 0x0000032000027802 */ /* 0x001fce0000000f00 */
[----:B------:R-:W-:Y:S05]  /*0310*/  CALL.REL.NOINC `($__internal_1_$__cuda_sm10x_tcgen05_guardrail_trap_phase_invalid_during_alloc) ;  /* 0x00000070006c7944 */ /* 0x000fea0003c00000 */
.L_x_2:
[----:B------:R-:W-:Y:S05]  /*0320*/  WARPSYNC.ALL ;  /* 0x0000000000007948 */ /* 0x000fea0003800000 */
[----:B------:R-:W-:Y:S01]  /*0330*/  NOP ;  /* 0x0000000000007918 */ /* 0x000fe20000000000 */
.L_x_0:
[----:B------:R-:W1:Y:S08]  /*0340*/  LDC.64 R46, c[0x0][0x398] ;  /* 0x0000e600ff2e7b82 */ /* 0x000e700000000a00 */
[----:B------:R-:W2:Y:S02]  /*0350*/  S2UR UR5, SR_CgaSize ;  /* 0x00000000000579c3 */ /* 0x000ea40000008a00 */
[----:B--2---:R-:W-:-:S12]  /*0360*/  UIMAD UR5, UR5, -0xa0, URZ ;  /* 0xffffff60050578a4 */ /* 0x004fd8000f8e02ff */
[----:B------:R-:W2:Y:S01]  /*0370*/  LDCU UR5, c[0x0][UR5+0x2b0] ;  /* 0x00005600050577ac */ /* 0x000ea20008000800 */
[----:B------:R-:W-:Y:S02]  /*0380*/  SHF.R.U32.HI R175, RZ, 0x6, R0 ;  /* 0x00000006ffaf7819 */ /* 0x000fe40000011600 */
[C---:B------:R-:W-:Y:S01]  /*0390*/  LEA.HI R173, R0.reuse, 0xe, RZ, 0x1a ;  /* 0x0000000e00ad7811 */ /* 0x040fe200078fd0ff */
[----:B------:R-:W-:Y:S01]  /*03a0*/  UMOV UR9, 0x400 ;  /* 0x0000040000097882 */ /* 0x000fe20000000000 */
[----:B------:R-:W-:Y:S01]  /*03b0*/  SGXT.U32 R175, R175, 0x1 ;  /* 0x00000001afaf781a */ /* 0x000fe20000000000 */
[----:B------:R-:W-:Y:S01]  /*03c0*/  UMOV UR6, 0x1 ;  /* 0x0000000100067882 */ /* 0x000fe20000000000 */
[----:B------:R-:W3:Y:S01]  /*03d0*/  S2UR UR4, SR_CTAID.X ;  /* 0x00000000000479c3 */ /* 0x000ee20000002500 */
[C---:B------:R-:W-:Y:S01]  /*03e0*/  LEA.HI R169, R0.reuse, 0x2e, RZ, 0x1a ;  /* 0x0000002e00a97811 */ /* 0x040fe200078fd0ff */
[----:B------:R-:W4:Y:S01]  /*03f0*/  LDCU.128 UR12, c[0x0][0x380] ;  /* 0x00007000ff0c77ac */ /* 0x000f220008000c00 */
[----:B------:R-:W-:-:S02]  /*0400*/  LOP3.LUT R117, R0, 0x3f, RZ, 0xc0, !PT ;  /* 0x0000003f00757812 */ /* 0x000fc400078ec0ff */
[C---:B------:R-:W-:Y:S02]  /*0410*/  LEA.HI R171, R0.reuse, 0x1e, RZ, 0x1a ;  /* 0x0000001e00ab7811 */ /* 0x040fe400078fd0ff */
[----:B------:R-:W-:Y:S01]  /*0420*/  LEA.HI R167, R0, 0x3e, RZ, 0x1a ;  /* 0x0000003e00a77811 */ /* 0x000fe200078fd0ff */
[----:B------:R-:W5:Y:S01]  /*0430*/  LDC.64 R164, c[0x0][0x3a8] ;  /* 0x0000ea00ffa47b82 */ /* 0x000f620000000a00 */
[----:B------:R-:W-:Y:S02]  /*0440*/  SHF.R.U32.HI R132, RZ, 0x5, R0 ;  /* 0x00000005ff847819 */ /* 0x000fe40000011600 */
[----:B------:R-:W-:Y:S02]  /*0450*/  PRMT R142, RZ, 0x7610, R142 ;  /* 0x00007610ff8e7816 */ /* 0x000fe4000000008e */
[C---:B------:R-:W-:Y:S02]  /*0460*/  LOP3.LUT R179, R175.reuse, 0x8, RZ, 0xfc, !PT ;  /* 0x00000008afb37812 */ /* 0x040fe400078efcff */
[----:B------:R-:W-:Y:S01]  /*0470*/  LOP3.LUT R181, R175, 0xa, RZ, 0xfc, !PT ;  /* 0x0000000aafb57812 */ /* 0x000fe200078efcff */
[----:B01----:R-:W-:Y:S01]  /*0480*/  VIADD R2, R47, 0x3f ;  /* 0x0000003f2f027836 */ /* 0x003fe20000000000 */
[----:B------:R-:W-:Y:S01]  /*0490*/  IABS R14, R46 ;  /* 0x0000002e000e7213 */ /* 0x000fe20000000000 */
[----:B------:R-:W0:Y:S03]  /*04a0*/  LDC.64 R88, c[0x0][0x3a0] ;  /* 0x0000e800ff587b82 */ /* 0x000e260000000a00 */
[----:B------:R-:W-:-:S02]  /*04b0*/  SHF.R.S32.HI R3, RZ, 0x1f, R2 ;  /* 0x0000001fff037819 */ /* 0x000fc40000011402 */
[----:B---3--:R-:W-:Y:S02]  /*04c0*/  I2FP.F32.U32 R6, UR4 ;  /* 0x0000000400067c45 */ /* 0x008fe40008201000 */
[----:B------:R-:W-:-:S03]  /*04d0*/  LEA.HI R3, R3, R2, RZ, 0x6 ;  /* 0x0000000203037211 */ /* 0x000fc600078f30ff */
[----:B--2---:R-:W-:Y:S01]  /*04e0*/  FMUL R6, R6, UR5 ;  /* 0x0000000506067c20 */ /* 0x004fe20008400000 */
[----:B------:R-:W-:Y:S01]  /*04f0*/  SHF.R.S32.HI R3, RZ, 0x6, R3 ;  /* 0x00000006ff037819 */ /* 0x000fe20000011403 */
[----:B------:R-:W1:Y:S02]  /*0500*/  S2UR UR5, SR_CgaCtaId ;  /* 0x00000000000579c3 */ /* 0x000e640000008800 */
[----:B------:R-:W2:Y:S02]  /*0510*/  F2I.U32.TRUNC.NTZ R7, R6 ;  /* 0x0000000600077305 */ /* 0x000ea4000020f000 */
[----:B------:R-:W-:-:S05]  /*0520*/  IMAD.SHL.U32 R4, R3, 0x8, RZ ;  /* 0x0000000803047824 */ /* 0x000fca00078e00ff */
[----:B------:R-:W-:Y:S01]  /*0530*/  IABS R9, R4 ;  /* 0x0000000400097213 */ /* 0x000fe20000000000 */
[----:B0-----:R-:W-:-:S03]  /*0540*/  VIADD R178, R88, 0x3f ;  /* 0x0000003f58b27836 */ /* 0x001fc60000000000 */
[----:B------:R-:W0:Y:S01]  /*0550*/  I2F.RP R5, R9 ;  /* 0x0000000900057306 */ /* 0x000e220000209400 */
[----:B--2---:R-:W-:Y:S01]  /*0560*/  IABS R10, R7 ;  /* 0x00000007000a7213 */ /* 0x004fe20000000000 */
[----:B-1----:R-:W-:Y:S02]  /*0570*/  USHF.L.U32 UR4, UR5, 0x6, URZ ;  /* 0x0000000605047899 */ /* 0x002fe400080006ff */
[----:B------:R-:W-:-:S04]  /*0580*/  ULEA UR9, UR5, UR9, 0x18 ;  /* 0x0000000905097291 */ /* 0x000fc8000f8ec0ff */
[----:B0-----:R-:W0:Y:S01]  /*0590*/  MUFU.RCP R5, R5 ;  /* 0x0000000500057308 */ /* 0x001e220000001000 */
[----:B------:R-:W-:Y:S02]  /*05a0*/  ULOP3.LUT UR4, UR4, 0xc0, URZ, 0xc0, !UPT ;  /* 0x000000c004047892 */ /* 0x000fe4000f8ec0ff */
[----:B------:R-:W-:Y:S01]  /*05b0*/  UIADD3 UR11, UPT, UPT, UR9, 0x8000, URZ ;  /* 0x00008000090b7890 */ /* 0x000fe2000fffe0ff */
[----:B0-----:R-:W-:Y:S01]  /*05c0*/  VIADD R2, R5, 0xffffffe ;  /* 0x0ffffffe05027836 */ /* 0x001fe20000000000 */
[----:B------:R-:W-:-:S03]  /*05d0*/  IABS R5, R4 ;  /* 0x0000000400057213 */ /* 0x000fc60000000000 */
[----:B------:R0:W1:Y:S02]  /*05e0*/  F2I.FTZ.U32.TRUNC.NTZ R3, R2 ;  /* 0x0000000200037305 */ /* 0x000064000021f000 */
[----:B0-----:R-:W-:Y:S02]  /*05f0*/  IMAD.MOV.U32 R2, RZ, RZ, RZ ;  /* 0x000000ffff027224 */ /* 0x001fe400078e00ff */
[----:B-1----:R-:W-:-:S04]  /*0600*/  IMAD.MOV R8, RZ, RZ, -R3 ;  /* 0x000000ffff087224 */ /* 0x002fc800078e0a03 */
[----:B------:R-:W-:Y:S02]  /*0610*/  IMAD R11, R8, R9, RZ ;  /* 0x00000009080b7224 */ /* 0x000fe400078e02ff */
[----:B------:R-:W-:Y:S02]  /*0620*/  IMAD.MOV.U32 R8, RZ, RZ, R10 ;  /* 0x000000ffff087224 */ /* 0x000fe400078e000a */
[----:B------:R-:W-:-:S04]  /*0630*/  IMAD.HI.U32 R3, R3, R11, R2 ;  /* 0x0000000b03037227 */ /* 0x000fc800078e0002 */
[----:B------:R-:W-:Y:S02]  /*0640*/  IMAD.MOV R2, RZ, RZ, -R5 ;  /* 0x000000ffff027224 */ /* 0x000fe400078e0a05 */
[----:B------:R-:W-:-:S04]  /*0650*/  IMAD.HI.U32 R3, R3, R8, RZ ;  /* 0x0000000803037227 */ /* 0x000fc800078e00ff */
[----:B------:R-:W-:Y:S01]  /*0660*/  IMAD R2, R3, R2, R8 ;  /* 0x0000000203027224 */ /* 0x000fe200078e0208 */
[----:B------:R-:W-:Y:S04]  /*0670*/  BAR.SYNC.DEFER_BLOCKING 0x0 ;  /* 0x0000000000007b1d */ /* 0x000fe80000010000 */
[----:B------:R-:W-:-:S13]  /*0680*/  ISETP.GT.U32.AND P1, PT, R9, R2, PT ;  /* 0x000000020900720c */ /* 0x000fda0003f24070 */
[----:B------:R-:W-:Y:S02]  /*0690*/  @!P1 IMAD.IADD R2, R2, 0x1, -R9 ;  /* 0x0000000102029824 */ /* 0x000fe400078e0a09 */
[----:B------:R-:W-:Y:S01]  /*06a0*/  @!P1 VIADD R3, R3, 0x1 ;  /* 0x0000000103039836 */ /* 0x000fe20000000000 */
[----:B------:R-:W-:Y:S02]  /*06b0*/  ISETP.NE.AND P1, PT, R4, RZ, PT ;  /* 0x000000ff0400720c */ /* 0x000fe40003f25270 */
[----:B------:R-:W-:Y:S02]  /*06c0*/  ISETP.GE.U32.AND P0, PT, R2, R9, PT ;  /* 0x000000090200720c */ /* 0x000fe40003f06070 */
[----:B------:R-:W-:-:S04]  /*06d0*/  LOP3.LUT R2, R7, R4, RZ, 0x3c, !PT ;  /* 0x0000000407027212 */ /* 0x000fc800078e3cff */
[----:B------:R-:W-:Y:S01]  /*06e0*/  ISETP.GE.AND P2, PT, R2, RZ, PT ;  /* 0x000000ff0200720c */ /* 0x000fe20003f46270 */
[----:B------:R-:W-:-:S06]  /*06f0*/  VIADD R2, R46, 0xff ;  /* 0x000000ff2e027836 */ /* 0x000fcc0000000000 */
[----:B------:R-:W-:-:S04]  /*0700*/  @P0 VIADD R3, R3, 0x1 ;  /* 0x0000000103030836 */ /* 0x000fc80000000000 */
[----:B------:R-:W-:Y:S01]  /*0710*/  IMAD.MOV.U32 R6, RZ, RZ, R3 ;  /* 0x000000ffff067224 */ /* 0x000fe200078e0003 */
[----:B------:R-:W-:-:S03]  /*0720*/  SHF.R.S32.HI R3, RZ, 0x1f, R2 ;  /* 0x0000001fff037819 */ /* 0x000fc60000011402 */
[----:B------:R-:W-:Y:S01]  /*0730*/  @!P2 IMAD.MOV R6, RZ, RZ, -R6 ;  /* 0x000000ffff06a224 */ /* 0x000fe200078e0a06 */
[----:B------:R-:W-:Y:S02]  /*0740*/  @!P1 LOP3.LUT R6, RZ, R4, RZ, 0x33, !PT ;  /* 0x00000004ff069212 */ /* 0x000fe400078e33ff */
[----:B------:R-:W-:Y:S02]  /*0750*/  LEA.HI R3, R3, R2, RZ, 0x8 ;  /* 0x0000000203037211 */ /* 0x000fe400078f40ff */
[----:B------:R-:W-:Y:S01]  /*0760*/  IABS R2, R47 ;  /* 0x0000002f00027213 */ /* 0x000fe20000000000 */
[----:B------:R-:W-:Y:S02]  /*0770*/  IMAD.SHL.U32 R12, R6, 0x8, RZ ;  /* 0x00000008060c7824 */ /* 0x000fe400078e00ff */
[----:B------:R-:W-:Y:S01]  /*0780*/  IMAD.MOV R6, RZ, RZ, -R6 ;  /* 0x000000ffff067224 */ /* 0x000fe200078e0a06 */
[----:B------:R-:W0:Y:S02]  /*0790*/  I2F.RP R8, R2 ;  /* 0x0000000200087306 */ /* 0x000e240000209400 */
[----:B------:R-:W-:Y:S01]  /*07a0*/  LEA.HI.SX32 R3, R3, -R12, 0x18 ;  /* 0x8000000c03037211 */ /* 0x000fe200078fc2ff */
[----:B------:R-:W-:-:S02]  /*07b0*/  IMAD R9, R4, R6, R7 ;  /* 0x0000000604097224 */ /* 0x000fc400078e0207 */
[----:B------:R-:W-:Y:S01]  /*07c0*/  IMAD.MOV.U32 R4, RZ, RZ, RZ ;  /* 0x000000ffff047224 */ /* 0x000fe200078e00ff */
[----:B------:R-:W-:Y:S02]  /*07d0*/  VIMNMX R16, PT, PT, R3, 0x8, PT ;  /* 0x0000000803107848 */ /* 0x000fe40003fe0100 */
[----:B------:R-:W-:Y:S02]  /*07e0*/  IABS R6, R9 ;  /* 0x0000000900067213 */ /* 0x000fe40000000000 */
[-C--:B------:R-:W-:Y:S02]  /*07f0*/  IABS R10, R16.reuse ;  /* 0x00000010000a7213 */ /* 0x080fe40000000000 */
[----:B------:R-:W-:Y:S02]  /*0800*/  IABS R7, R16 ;  /* 0x0000001000077213 */ /* 0x000fe40000000000 */
[----:B------:R-:W1:Y:S08]  /*0810*/  I2F.RP R3, R10 ;  /* 0x0000000a00037306 */ /* 0x000e700000209400 */
[----:B0-----:R-:W-:Y:S08]  /*0820*/  MUFU.RCP R8, R8 ;  /* 0x0000000800087308 */ /* 0x001ff00000001000 */
[----:B-1----:R-:W0:Y:S02]  /*0830*/  MUFU.RCP R3, R3 ;  /* 0x0000000300037308 */ /* 0x002e240000001000 */
[----:B0-----:R-:W-:-:S06]  /*0840*/  VIADD R5, R3, 0xffffffe ;  /* 0x0ffffffe03057836 */ /* 0x001fcc0000000000 */
[----:B------:R-:W0:Y:S02]  /*0850*/  F2I.FTZ.U32.TRUNC.NTZ R5, R5 ;  /* 0x0000000500057305 */ /* 0x000e24000021f000 */
[----:B0-----:R-:W-:-:S04]  /*0860*/  IMAD.MOV R11, RZ, RZ, -R5 ;  /* 0x000000ffff0b7224 */ /* 0x001fc800078e0a05 */
[----:B------:R-:W-:-:S04]  /*0870*/  IMAD R3, R11, R10, RZ ;  /* 0x0000000a0b037224 */ /* 0x000fc800078e02ff */
[----:B------:R-:W-:Y:S02]  /*0880*/  IMAD.HI.U32 R4, R5, R3, R4 ;  /* 0x0000000305047227 */ /* 0x000fe400078e0004 */
[----:B------:R-:W0:Y:S02]  /*0890*/  I2F.RP R5, R14 ;  /* 0x0000000e00057306 */ /* 0x000e240000209400 */
[----:B------:R-:W-:Y:S02]  /*08a0*/  IMAD.MOV.U32 R3, RZ, RZ, R6 ;  /* 0x000000ffff037224 */ /* 0x000fe400078e0006 */
[----:B------:R-:W-:Y:S02]  /*08b0*/  IMAD.MOV R6, RZ, RZ, -R7 ;  /* 0x000000ffff067224 */ /* 0x000fe400078e0a07 */
[----:B------:R-:W-:-:S04]  /*08c0*/  IMAD.HI.U32 R4, R4, R3, RZ ;  /* 0x0000000304047227 */ /* 0x000fc800078e00ff */
[----:B------:R-:W-:Y:S02]  /*08d0*/  IMAD R3, R4, R6, R3 ;  /* 0x0000000604037224 */ /* 0x000fe400078e0203 */
[----:B------:R-:W-:-:S03]  /*08e0*/  VIADD R6, R8, 0xffffffe ;  /* 0x0ffffffe08067836 */ /* 0x000fc60000000000 */
[----:B------:R-:W-:Y:S01]  /*08f0*/  ISETP.GT.U32.AND P1, PT, R10, R3, PT ;  /* 0x000000030a00720c */ /* 0x000fe20003f24070 */
[----:B0-----:R-:W0:Y:S08]  /*0900*/  MUFU.RCP R5, R5 ;  /* 0x0000000500057308 */ /* 0x001e300000001000 */
[----:B------:R1:W2:Y:S04]  /*0910*/  F2I.FTZ.U32.TRUNC.NTZ R7, R6 ;  /* 0x0000000600077305 */ /* 0x0002a8000021f000 */
[----:B------:R-:W-:-:S02]  /*0920*/  @!P1 IMAD.IADD R3, R3, 0x1, -R10 ;  /* 0x0000000103039824 */ /* 0x000fc400078e0a0a */
[----:B------:R-:W-:Y:S01]  /*0930*/  @!P1 VIADD R4, R4, 0x1 ;  /* 0x0000000104049836 */ /* 0x000fe20000000000 */
[----:B------:R-:W-:Y:S02]  /*0940*/  ISETP.NE.AND P1, PT, R16, RZ, PT ;  /* 0x000000ff1000720c */ /* 0x000fe40003f25270 */
[----:B------:R-:W-:Y:S01]  /*0950*/  ISETP.GE.U32.AND P0, PT, R3, R10, PT ;  /* 0x0000000a0300720c */ /* 0x000fe20003f06070 */
[----:B0-----:R-:W-:Y:S01]  /*0960*/  VIADD R5, R5, 0xffffffe ;  /* 0x0ffffffe05057836 */ /* 0x001fe20000000000 */
[----:B------:R-:W-:Y:S01]  /*0970*/  LOP3.LUT R3, R9, R16, RZ, 0x3c, !PT ;  /* 0x0000001009037212 */ /* 0x000fe200078e3cff */
[----:B-1----:R-:W-:-:S03]  /*0980*/  IMAD.MOV.U32 R6, RZ, RZ, RZ ;  /* 0x000000ffff067224 */ /* 0x002fc600078e00ff */
[----:B------:R-:W-:Y:S01]  /*0990*/  ISETP.GE.AND P2, PT, R3, RZ, PT ;  /* 0x000000ff0300720c */ /* 0x000fe20003f46270 */
[----:B------:R-:W0:Y:S01]  /*09a0*/  F2I.FTZ.U32.TRUNC.NTZ R5, R5 ;  /* 0x0000000500057305 */ /* 0x000e22000021f000 */
[----:B--2---:R-:W-:-:S04]  /*09b0*/  IMAD.MOV R3, RZ, RZ, -R7 ;  /* 0x000000ffff037224 */ /* 0x004fc800078e0a07 */
[----:B------:R-:W-:Y:S02]  /*09c0*/  IMAD R3, R3, R2, RZ ;  /* 0x0000000203037224 */ /* 0x000fe400078e02ff */
[----:B------:R-:W-:Y:S02]  /*09d0*/  @P0 VIADD R4, R4, 0x1 ;  /* 0x0000000104040836 */ /* 0x000fe40000000000 */
[----:B------:R-:W-:-:S04]  /*09e0*/  IMAD.HI.U32 R6, R7, R3, R6 ;  /* 0x0000000307067227 */ /* 0x000fc800078e0006 */
[----:B------:R-:W-:Y:S01]  /*09f0*/  @!P2 IMAD.MOV R4, RZ, RZ, -R4 ;  /* 0x000000ffff04a224 */ /* 0x000fe200078e0a04 */
[----:B------:R-:W-:Y:S01]  /*0a00*/  @!P1 LOP3.LUT R4, RZ, R16, RZ, 0x33, !PT ;  /* 0x00000010ff049212 */ /* 0x000fe200078e33ff */
[----:B0-----:R-:W-:-:S04]  /*0a10*/  IMAD.MOV R11, RZ, RZ, -R5 ;  /* 0x000000ffff0b7224 */ /* 0x001fc800078e0a05 */
[----:B------:R-:W-:Y:S02]  /*0a20*/  IMAD.SHL.U32 R124, R4, 0x40, RZ ;  /* 0x00000040047c7824 */ /* 0x000fe400078e00ff */
[----:B------:R-:W-:Y:S02]  /*0a30*/  IMAD.MOV R3, RZ, RZ, -R4 ;  /* 0x000000ffff037224 */ /* 0x000fe400078e0a04 */
[----:B------:R-:W-:Y:S01]  /*0a40*/  IMAD.MOV.U32 R4, RZ, RZ, RZ ;  /* 0x000000ffff047224 */ /* 0x000fe200078e00ff */
[----:B------:R-:W-:Y:S01]  /*0a50*/  LOP3.LUT R95, R124, 0x2, R175, 0xfe, !PT ;  /* 0x000000027c5f7812 */ /* 0x000fe200078efeaf */
[----:B------:R-:W-:Y:S01]  /*0a60*/  IMAD R3, R16, R3, R9 ;  /* 0x0000000310037224 */ /* 0x000fe200078e0209 */
[C---:B------:R-:W-:Y:S01]  /*0a70*/  LOP3.LUT R96, R124.reuse, 0x4, R175, 0xfe, !PT ;  /* 0x000000047c607812 */ /* 0x040fe200078efeaf */
[----:B------:R-:W-:Y:S01]  /*0a80*/  IMAD R11, R11, R14, RZ ;  /* 0x0000000e0b0b7224 */ /* 0x000fe200078e02ff */
[----:B------:R-:W-:Y:S01]  /*0a90*/  IABS R15, R95 ;  /* 0x0000005f000f7213 */ /* 0x000fe20000000000 */
[C---:B------:R-:W-:Y:S01]  /*0aa0*/  IMAD.IADD R101, R124.reuse, 0x1, R173 ;  /* 0x000000017c657824 */ /* 0x040fe200078e02ad */
[----:B------:R-:W-:Y:S01]  /*0ab0*/  IABS R17, R96 ;  /* 0x0000006000117213 */ /* 0x000fe20000000000 */
[----:B------:R-:W-:Y:S01]  /*0ac0*/  IMAD.HI.U32 R5, R5, R11, R4 ;  /* 0x0000000b05057227 */ /* 0x000fe200078e0004 */
[----:B------:R-:W-:-:S02]  /*0ad0*/  LOP3.LUT R94, R124, R175, RZ, 0xfc, !PT ;  /* 0x000000af7c5e7212 */ /* 0x000fc400078efcff */
[--C-:B------:R-:W-:Y:S01]  /*0ae0*/  LOP3.LUT R97, R124, 0x6, R175.reuse, 0xfe, !PT ;  /* 0x000000067c617812 */ /* 0x100fe200078efeaf */
[----:B------:R-:W-:Y:S01]  /*0af0*/  IMAD.HI.U32 R8, R6, R15, RZ ;  /* 0x0000000f06087227 */ /* 0x000fe200078e00ff */
[----:B------:R-:W-:Y:S02]  /*0b00*/  IABS R13, R94 ;  /* 0x0000005e000d7213 */ /* 0x000fe40000000000 */
[--C-:B------:R-:W-:Y:S01]  /*0b10*/  LOP3.LUT R98, R124, 0x8, R175.reuse, 0xfe, !PT ;  /* 0x000000087c627812 */ /* 0x100fe200078efeaf */
[----:B------:R-:W-:Y:S01]  /*0b20*/  IMAD.HI.U32 R9, R6, R17, RZ ;  /* 0x0000001106097227 */ /* 0x000fe200078e00ff */
[C-C-:B------:R-:W-:Y:S02]  /*0b30*/  LOP3.LUT R99, R124.reuse, 0xa, R175.reuse, 0xfe, !PT ;  /* 0x0000000a7c637812 */ /* 0x140fe400078efeaf */
[----:B------:R-:W-:Y:S01]  /*0b40*/  LOP3.LUT R100, R124, 0xc, R175, 0xfe, !PT ;  /* 0x0000000c7c647812 */ /* 0x000fe200078efeaf */
[----:B------:R-:W-:Y:S01]  /*0b50*/  IMAD.MOV R8, RZ, RZ, -R8 ;  /* 0x000000ffff087224 */ /* 0x000fe200078e0a08 */
[----:B------:R-:W-:Y:S01]  /*0b60*/  IABS R19, R99 ;  /* 0x0000006300137213 */ /* 0x000fe20000000000 */
[----:B------:R-:W-:Y:S01]  /*0b70*/  IMAD.MOV R10, RZ, RZ, -R9 ;  /* 0x000000ffff0a7224 */ /* 0x000fe200078e0a09 */
[----:B------:R-:W-:Y:S01]  /*0b80*/  IABS R21, R100 ;  /* 0x0000006400157213 */ /* 0x000fe20000000000 */
[----:B------:R-:W-:Y:S01]  /*0b90*/  IMAD.HI.U32 R7, R6, R13, RZ ;  /* 0x0000000d06077227 */ /* 0x000fe200078e00ff */
[----:B------:R-:W-:-:S02]  /*0ba0*/  IABS R23, R101 ;  /* 0x0000006500177213 */ /* 0x000fc40000000000 */
[----:B------:R-:W-:Y:S01]  /*0bb0*/  LOP3.LUT R102, R124, 0x10, R175, 0xfe, !PT ;  /* 0x000000107c667812 */ /* 0x000fe200078efeaf */
[C---:B------:R-:W-:Y:S01]  /*0bc0*/  IMAD R9, R2.reuse, R8, R15 ;  /* 0x0000000802097224 */ /* 0x040fe200078e020f */
[----:B------:R-:W-:Y:S01]  /*0bd0*/  IABS R15, R97 ;  /* 0x00000061000f7213 */ /* 0x000fe20000000000 */
[----:B------:R-:W-:Y:S01]  /*0be0*/  IMAD R11, R2, R10, R17 ;  /* 0x0000000a020b7224 */ /* 0x000fe200078e0211 */
[----:B------:R-:W-:Y:S01]  /*0bf0*/  IABS R17, R98 ;  /* 0x0000006200117213 */ /* 0x000fe20000000000 */
[----:B------:R-:W-:Y:S01]  /*0c00*/  IMAD.MOV R7, RZ, RZ, -R7 ;  /* 0x000000ffff077224 */ /* 0x000fe200078e0a07 */
[--C-:B------:R-:W-:Y:S01]  /*0c10*/  LOP3.LUT R106, R124, 0x18, R175.reuse, 0xfe, !PT ;  /* 0x000000187c6a7812 */ /* 0x100fe200078efeaf */
[----:B------:R-:W-:Y:S01]  /*0c20*/  IMAD.HI.U32 R4, R6, R15, RZ ;  /* 0x0000000f06047227 */ /* 0x000fe200078e00ff */
[--C-:B------:R-:W-:Y:S02]  /*0c30*/  LOP3.LUT R105, R124, 0x16, R175.reuse, 0xfe, !PT ;  /* 0x000000167c697812 */ /* 0x100fe400078efeaf */
[----:B------:R-:W-:Y:S01]  /*0c40*/  IABS R31, R106 ;  /* 0x0000006a001f7213 */ /* 0x000fe20000000000 */
[----:B------:R-:W-:Y:S01]  /*0c50*/  IMAD.HI.U32 R8, R6, R17, RZ ;  /* 0x0000001106087227 */ /* 0x000fe200078e00ff */
[----:B------:R-:W-:-:S02]  /*0c60*/  LOP3.LUT R107, R124, 0x1a, R175, 0xfe, !PT ;  /* 0x0000001a7c6b7812 */ /* 0x000fc400078efeaf */
[----:B------:R-:W-:Y:S01]  /*0c70*/  IABS R29, R105 ;  /* 0x00000069001d7213 */ /* 0x000fe20000000000 */
[----:B------:R-:W-:Y:S01]  /*0c80*/  IMAD.IADD R3, R12, 0x1, R3 ;  /* 0x000000010c037824 */ /* 0x000fe200078e0203 */
[----:B------:R-:W-:Y:S01]  /*0c90*/  IABS R33, R107 ;  /* 0x0000006b00217213 */ /* 0x000fe20000000000 */
[----:B------:R-:W-:Y:S01]  /*0ca0*/  IMAD R7, R2, R7, R13 ;  /* 0x0000000702077224 */ /* 0x000fe200078e020d */
[--C-:B------:R-:W-:Y:S01]  /*0cb0*/  LOP3.LUT R111, R124, 0x22, R175.reuse, 0xfe, !PT ;  /* 0x000000227c6f7812 */ /* 0x100fe200078efeaf */
[----:B------:R-:W-:Y:S01]  /*0cc0*/  IMAD.HI.U32 R10, R6, R19, RZ ;  /* 0x00000013060a7227 */ /* 0x000fe200078e00ff */
[----:B------:R-:W-:Y:S02]  /*0cd0*/  LOP3.LUT R110, R124, 0x20, R175, 0xfe, !PT ;  /* 0x000000207c6e7812 */ /* 0x000fe400078efeaf */
[----:B------:R-:W-:Y:S01]  /*0ce0*/  IABS R41, R111 ;  /* 0x0000006f00297213 */ /* 0x000fe20000000000 */
[----:B------:R-:W-:Y:S01]  /*0cf0*/  IMAD.HI.U32 R12, R6, R21, RZ ;  /* 0x00000015060c7227 */ /* 0x000fe200078e00ff */
[----:B------:R-:W-:-:S02]  /*0d00*/  IABS R39, R110 ;  /* 0x0000006e00277213 */ /* 0x000fc40000000000 */
[--C-:B------:R-:W-:Y:S01]  /*0d10*/  LOP3.LUT R112, R124, 0x24, R175.reuse, 0xfe, !PT ;  /* 0x000000247c707812 */ /* 0x100fe200078efeaf */
[----:B------:R-:W-:Y:S01]  /*0d20*/  IMAD.HI.U32 R13, R6, R23, RZ ;  /* 0x00000017060d7227 */ /* 0x000fe200078e00ff */
[C-C-:B------:R-:W-:Y:S02]  /*0d30*/  LOP3.LUT R114, R124.reuse, 0x28, R175.reuse, 0xfe, !PT ;  /* 0x000000287c727812 */ /* 0x140fe400078efeaf */
[----:B------:R-:W-:Y:S01]  /*0d40*/  IABS R43, R112 ;  /* 0x00000070002b7213 */ /* 0x000fe20000000000 */
[----:B------:R-:W-:Y:S01]  /*0d50*/  IMAD.MOV R4, RZ, RZ, -R4 ;  /* 0x000000ffff047224 */ /* 0x000fe200078e0a04 */
[----:B------:R-:W-:Y:S01]  /*0d60*/  IABS R49, R114 ;  /* 0x0000007200317213 */ /* 0x000fe20000000000 */
[----:B------:R-:W-:Y:S01]  /*0d70*/  IMAD.MOV R8, RZ, RZ, -R8 ;  /* 0x000000ffff087224 */ /* 0x000fe200078e0a08 */
[----:B------:R-:W-:Y:S01]  /*0d80*/  LOP3.LUT R103, R124, 0x12, R175, 0xfe, !PT ;  /* 0x000000127c677812 */ /* 0x000fe200078efeaf */
[----:B------:R-:W-:Y:S01]  /*0d90*/  IMAD.MOV R10, RZ, RZ, -R10 ;  /* 0x000000ffff0a7224 */ /* 0x000fe200078e0a0a */
[C---:B------:R-:W-:Y:S01]  /*0da0*/  ISETP.GT.U32.AND P1, PT, R2.reuse, R11, PT ;  /* 0x0000000b0200720c */ /* 0x040fe20003f24070 */
[----:B------:R-:W-:Y:S01]  /*0db0*/  IMAD.MOV R12, RZ, RZ, -R12 ;  /* 0x000000ffff0c7224 */ /* 0x000fe200078e0a0c */
[----:B------:R-:W-:Y:S01]  /*0dc0*/  IABS R25, R103 ;  /* 0x0000006700197213 */ /* 0x000fe20000000000 */
[----:B------:R-:W-:Y:S01]  /*0dd0*/  IMAD.MOV R16, RZ, RZ, -R13 ;  /* 0x000000ffff107224 */ /* 0x000fe200078e0a0d */
[C---:B------:R-:W-:Y:S01]  /*0de0*/  ISETP.GT.U32.AND P6, PT, R2.reuse, R7, PT ;  /* 0x000000070200720c */ /* 0x040fe20003fc4070 */
[----:B------:R-:W-:Y:S01]  /*0df0*/  IMAD R13, R2, R4, R15 ;  /* 0x00000004020d7224 */ /* 0x000fe200078e020f */
[----:B------:R-:W-:Y:S01]  /*0e00*/  LOP3.LUT R108, R124, 0x1c, R175, 0xfe, !PT ;  /* 0x0000001c7c6c7812 */ /* 0x000fe200078efeaf */
[----:B------:R-:W-:Y:S01]  /*0e10*/  IMAD R15, R2, R8, R17 ;  /* 0x00000008020f7224 */ /* 0x000fe200078e0211 */
[----:B------:R-:W-:Y:S01]  /*0e20*/  LOP3.LUT R104, R124, 0x14, R175, 0xfe, !PT ;  /* 0x000000147c687812 */ /* 0x000fe200078efeaf */
[C---:B------:R-:W-:Y:S01]  /*0e30*/  IMAD R17, R2.reuse, R10, R19 ;  /* 0x0000000a02117224 */ /* 0x040fe200078e0213 */
[C---:B------:R-:W-:Y:S01]  /*0e40*/  ISETP.GT.U32.AND P2, PT, R2.reuse, R13, PT ;  /* 0x0000000d0200720c */ /* 0x040fe20003f44070 */
[C---:B------:R-:W-:Y:S01]  /*0e50*/  IMAD R19, R2.reuse, R12, R21 ;  /* 0x0000000c02137224 */ /* 0x040fe200078e0215 */
[----:B------:R-:W-:Y:S01]  /*0e60*/  IABS R35, R108 ;  /* 0x0000006c00237213 */ /* 0x000fe20000000000 */
[----:B------:R-:W-:Y:S01]  /*0e70*/  IMAD R21, R2, R16, R23 ;  /* 0x0000001002157224 */ /* 0x000fe200078e0217 */
[----:B------:R-:W-:Y:S01]  /*0e80*/  IABS R23, R102 ;  /* 0x0000006600177213 */ /* 0x000fe20000000000 */
[----:B------:R-:W-:Y:S01]  /*0e90*/  IMAD.HI.U32 R12, R6, R29, RZ ;  /* 0x0000001d060c7227 */ /* 0x000fe200078e00ff */
[----:B------:R-:W-:-:S02]  /*0ea0*/  ISETP.GT.U32.AND P4, PT, R2, R17, PT ;  /* 0x000000110200720c */ /* 0x000fc40003f84070 */
[----:B------:R-:W-:Y:S01]  /*0eb0*/  ISETP.GT.U32.AND P5, PT, R2, R19, PT ;  /* 0x000000130200720c */ /* 0x000fe20003fa4070 */
[----:B------:R-:W-:Y:S01]  /*0ec0*/  IMAD.HI.U32 R4, R6, R23, RZ ;  /* 0x0000001706047227 */ /* 0x000fe200078e00ff */
[----:B------:R-:W-:Y:S02]  /*0ed0*/  IABS R27, R104 ;  /* 0x00000068001b7213 */ /* 0x000fe40000000000 */
[C-C-:B------:R-:W-:Y:S01]  /*0ee0*/  LOP3.LUT R113, R124.reuse, 0x26, R175.reuse, 0xfe, !PT ;  /* 0x000000267c717812 */ /* 0x140fe200078efeaf */
[----:B------:R-:W-:Y:S01]  /*0ef0*/  IMAD.MOV R16, RZ, RZ, -R4 ;  /* 0x000000ffff107224 */ /* 0x000fe200078e0a04 */
[--C-:B------:R-:W-:Y:S01]  /*0f00*/  LOP3.LUT R115, R124, 0x2a, R175.reuse, 0xfe, !PT ;  /* 0x0000002a7c737812 */ /* 0x100fe200078efeaf */
[----:B------:R-:W-:Y:S01]  /*0f10*/  IMAD.HI.U32 R4, R6, R31, RZ ;  /* 0x0000001f06047227 */ /* 0x000fe200078e00ff */
[----:B------:R-:W-:Y:S02]  /*0f20*/  IABS R45, R113 ;  /* 0x00000071002d7213 */ /* 0x000fe40000000000 */
[----:B------:R-:W-:Y:S01]  /*0f30*/  IABS R51, R115 ;  /* 0x0000007300337213 */ /* 0x000fe20000000000 */
[----:B------:R-:W-:Y:S01]  /*0f40*/  IMAD.MOV R4, RZ, RZ, -R4 ;  /* 0x000000ffff047224 */ /* 0x000fe200078e0a04 */
[----:B------:R-:W-:Y:S01]  /*0f50*/  LOP3.LUT R116, R124, 0x2c, R175, 0xfe, !PT ;  /* 0x0000002c7c747812 */ /* 0x000fe200078efeaf */
[----:B------:R-:W-:Y:S01]  /*0f60*/  IMAD R23, R2, R16, R23 ;  /* 0x0000001002177224 */ /* 0x000fe200078e0217 */
[----:B------:R-:W-:Y:S01]  /*0f70*/  LOP3.LUT R119, R124, 0x30, R175, 0xfe, !PT ;  /* 0x000000307c777812 */ /* 0x000fe200078efeaf */
[----:B------:R-:W-:Y:S01]  /*0f80*/  IMAD R31, R2, R4, R31 ;  /* 0x00000004021f7224 */ /* 0x000fe200078e021f */
[----:B------:R-:W-:Y:S01]  /*0f90*/  IABS R53, R116 ;  /* 0x0000007400357213 */ /* 0x000fe20000000000 */
[----:B------:R-:W-:Y:S01]  /*0fa0*/  IMAD.HI.U32 R4, R6, R33, RZ ;  /* 0x0000002106047227 */ /* 0x000fe200078e00ff */
[----:B------:R-:W-:-:S02]  /*0fb0*/  LOP3.LUT R120, R124, 0x34, R175, 0xfe, !PT ;  /* 0x000000347c787812 */ /* 0x000fc400078efeaf */
[----:B------:R-:W-:Y:S01]  /*0fc0*/  IABS R57, R119 ;  /* 0x0000007700397213 */ /* 0x000fe20000000000 */
[----:B------:R-:W-:Y:S01]  /*0fd0*/  IMAD.MOV R12, RZ, RZ, -R12 ;  /* 0x000000ffff0c7224 */ /* 0x000fe200078e0a0c */
[----:B------:R-:W-:Y:S01]  /*0fe0*/  IABS R61, R120 ;  /* 0x00000078003d7213 */ /* 0x000fe20000000000 */
[----:B------:R-:W-:Y:S01]  /*0ff0*/  IMAD.MOV R16, RZ, RZ, -R4 ;  /* 0x000000ffff107224 */ /* 0x000fe200078e0a04 */
[--C-:B------:R-:W-:Y:S01]  /*1000*/  LOP3.LUT R166, R124, 0x32, R175.reuse, 0xfe, !PT ;  /* 0x000000327ca67812 */ /* 0x100fe200078efeaf */
[----:B------:R-:W-:Y:S01]  /*1010*/  IMAD.HI.U32 R4, R6, R41, RZ ;  /* 0x0000002906047227 */ /* 0x000fe200078e00ff */
[----:B------:R-:W-:Y:S02]  /*1020*/  LOP3.LUT R123, R124, 0x38, R175, 0xfe, !PT ;  /* 0x000000387c7b7812 */ /* 0x000fe400078efeaf */
[----:B------:R-:W-:Y:S01]  /*1030*/  IABS R59, R166 ;  /* 0x000000a6003b7213 */ /* 0x000fe20000000000 */
[----:B------:R-:W-:Y:S01]  /*1040*/  IMAD R29, R2, R12, R29 ;  /* 0x0000000c021d7224 */ /* 0x000fe200078e021d */
[----:B------:R-:W-:Y:S01]  /*1050*/  LOP3.LUT R122, R124, 0x36, R175, 0xfe, !PT ;  /* 0x000000367c7a7812 */ /* 0x000fe200078efeaf */
[----:B------:R-:W-:Y:S01]  /*1060*/  IMAD.HI.U32 R12, R6, R39, RZ ;  /* 0x00000027060c7227 */ /* 0x000fe200078e00ff */
[----:B------:R-:W-:-:S02]  /*1070*/  IABS R65, R123 ;  /* 0x0000007b00417213 */ /* 0x000fc40000000000 */
[----:B------:R-:W-:Y:S01]  /*1080*/  IABS R63, R122 ;  /* 0x0000007a003f7213 */ /* 0x000fe20000000000 */
[----:B------:R-:W-:Y:S01]  /*1090*/  IMAD.MOV R4, RZ, RZ, -R4 ;  /* 0x000000ffff047224 */ /* 0x000fe200078e0a04 */
[C-C-:B------:R-:W-:Y:S01]  /*10a0*/  LOP3.LUT R168, R124.reuse, 0x3a, R175.reuse, 0xfe, !PT ;  /* 0x0000003a7ca87812 */ /* 0x140fe200078efeaf */
[----:B------:R-:W-:Y:S01]  /*10b0*/  IMAD.MOV R12, RZ, RZ, -R12 ;  /* 0x000000ffff0c7224 */ /* 0x000fe200078e0a0c */
[----:B------:R-:W-:Y:S01]  /*10c0*/  LOP3.LUT R170, R124, 0x3c, R175, 0xfe, !PT ;  /* 0x0000003c7caa7812 */ /* 0x000fe200078efeaf */
[----:B------:R-:W-:Y:S01]  /*10d0*/  IMAD R41, R2, R4, R41 ;  /* 0x0000000402297224 */ /* 0x000fe200078e0229 */
[----:B------:R-:W-:Y:S01]  /*10e0*/  IABS R67, R168 ;  /* 0x000000a800437213 */ /* 0x000fe20000000000 */
[----:B------:R-:W-:Y:S01]  /*10f0*/  IMAD.HI.U32 R4, R6, R43, RZ ;  /* 0x0000002b06047227 */ /* 0x000fe200078e00ff */
[----:B------:R-:W-:-:S03]  /*1100*/  IABS R69, R170 ;  /* 0x000000aa00457213 */ /* 0x000fc60000000000 */
[----:B------:R-:W-:Y:S02]  /*1110*/  IMAD R39, R2, R12, R39 ;  /* 0x0000000c02277224 */ /* 0x000fe400078e0227 */
[----:B------:R-:W-:Y:S02]  /*1120*/  IMAD.MOV R12, RZ, RZ, -R4 ;  /* 0x000000ffff0c7224 */ /* 0x000fe400078e0a04 */
[----:B------:R-:W-:-:S04]  /*1130*/  IMAD.HI.U32 R4, R6, R49, RZ ;  /* 0x0000003106047227 */ /* 0x000fc800078e00ff */
[----:B------:R-:W-:Y:S02]  /*1140*/  IMAD.MOV R4, RZ, RZ, -R4 ;  /* 0x000000ffff047224 */ /* 0x000fe400078e0a04 */
[----:B------:R-:W-:Y:S02]  /*1150*/  IMAD.IADD R118, R124, 0x1, R169 ;  /* 0x000000017c767824 */ /* 0x000fe400078e02a9 */
[C---:B------:R-:W-:Y:S01]  /*1160*/  IMAD R49, R2.reuse, R4, R49 ;  /* 0x0000000402317224 */ /* 0x040fe200078e0231 */
[----:B------:R-:W-:Y:S01]  /*1170*/  LEA R4, R3, UR4, 0x8 ;  /* 0x0000000403047c11 */ /* 0x000fe2000f8e40ff */
[----:B------:R-:W-:Y:S01]  /*1180*/  IMAD R43, R2, R12, R43 ;  /* 0x0000000c022b7224 */ /* 0x000fe200078e022b */
[----:B------:R-:W-:Y:S01]  /*1190*/  IABS R55, R118 ;  /* 0x0000007600377213 */ /* 0x000fe20000000000 */
[----:B------:R-:W-:-:S04]  /*11a0*/  IMAD.HI.U32 R8, R6, R25, RZ ;  /* 0x0000001906087227 */ /* 0x000fc800078e00ff */
[----:B------:R-:W-:Y:S02]  /*11b0*/  IMAD.IADD R121, R117, 0x1, R4 ;  /* 0x0000000175797824 */ /* 0x000fe400078e0204 */
[----:B------:R-:W-:-:S03]  /*11c0*/  IMAD.HI.U32 R3, R6, R55, RZ ;  /* 0x0000003706037227 */ /* 0x000fc600078e00ff */
[----:B------:R-:W-:Y:S01]  /*11d0*/  IABS R12, R121 ;  /* 0x00000079000c7213 */ /* 0x000fe20000000000 */
[----:B------:R-:W-:Y:S02]  /*11e0*/  IMAD.MOV R3, RZ, RZ, -R3 ;  /* 0x000000ffff037224 */ /* 0x000fe400078e0a03 */
[----:B------:R-:W-:Y:S02]  /*11f0*/  IMAD.MOV R8, RZ, RZ, -R8 ;  /* 0x000000ffff087224 */ /* 0x000fe400078e0a08 */
[----:B------:R-:W-:-:S04]  /*1200*/  IMAD.HI.U32 R5, R5, R12, RZ ;  /* 0x0000000c05057227 */ /* 0x000fc800078e00ff */
[----:B------:R-:W-:Y:S02]  /*1210*/  IMAD.MOV R5, RZ, RZ, -R5 ;  /* 0x000000ffff057224 */ /* 0x000fe400078e0a05 */
[----:B------:R-:W-:Y:S02]  /*1220*/  IMAD R55, R2, R3, R55 ;  /* 0x0000000302377224 */ /* 0x000fe400078e0237 */
[----:B------:R-:W-:Y:S02]  /*1230*/  IMAD R3, R14, R5, R12 ;  /* 0x000000050e037224 */ /* 0x000fe400078e020c */
[----:B------:R-:W-:Y:S02]  /*1240*/  IMAD R25, R2, R8, R25 ;  /* 0x0000000802197224 */ /* 0x000fe400078e0219 */
[--C-:B------:R-:W-:Y:S01]  /*1250*/  @!P1 IMAD.IADD R11, R11, 0x1, -R2.reuse ;  /* 0x000000010b0b9824 */ /* 0x100fe200078e0a02 */
[----:B------:R-:W-:Y:S01]  /*1260*/  ISETP.GT.U32.AND P0, PT, R14, R3, PT ;  /* 0x000000030e00720c */ /* 0x000fe20003f04070 */
[--C-:B------:R-:W-:Y:S01]  /*1270*/  @!P6 IMAD.IADD R7, R7, 0x1, -R2.reuse ;  /* 0x000000010707e824 */ /* 0x100fe200078e0a02 */
[C---:B------:R-:W-:Y:S01]  /*1280*/  ISETP.GT.U32.AND P1, PT, R2.reuse, R25, PT ;  /* 0x000000190200720c */ /* 0x040fe20003f24070 */
[--C-:B------:R-:W-:Y:S01]  /*1290*/  @!P2 IMAD.IADD R13, R13, 0x1, -R2.reuse ;  /* 0x000000010d0da824 */ /* 0x100fe200078e0a02 */
[C---:B------:R-:W-:Y:S01]  /*12a0*/  ISETP.GT.U32.AND P6, PT, R2.reuse, R21, PT ;  /* 0x000000150200720c */ /* 0x040fe20003fc4070 */
[--C-:B------:R-:W-:Y:S01]  /*12b0*/  @!P4 IMAD.IADD R17, R17, 0x1, -R2.reuse ;  /* 0x000000011111c824 */ /* 0x100fe200078e0a02 */
[C---:B------:R-:W-:Y:S01]  /*12c0*/  ISETP.GT.U32.AND P2, PT, R2.reuse, R7, PT ;  /* 0x000000070200720c */ /* 0x040fe20003f44070 */
[----:B------:R-:W-:Y:S01]  /*12d0*/  @!P5 IMAD.IADD R19, R19, 0x1, -R2 ;  /* 0x000000011313d824 */ /* 0x000fe200078e0a02 */
[----:B------:R-:W-:Y:S01]  /*12e0*/  ISETP.GT.U32.AND P4, PT, R2, R11, PT ;  /* 0x0000000b0200720c */ /* 0x000fe20003f84070 */
[----:B------:R-:W-:-:S02]  /*12f0*/  IMAD.IADD R109, R124, 0x1, R171 ;  /* 0x000000017c6d7824 */ /* 0x000fc400078e02ab */
[----:B------:R-:W-:-:S03]  /*1300*/  IMAD.HI.U32 R8, R6, R35, RZ ;  /* 0x0000002306087227 */ /* 0x000fc600078e00ff */
[----:B------:R-:W-:Y:S01]  /*1310*/  IABS R37, R109 ;  /* 0x0000006d00257213 */ /* 0x000fe20000000000 */
[----:B------:R-:W-:Y:S01]  /*1320*/  @!P0 IMAD.IADD R3, R3, 0x1, -R14 ;  /* 0x0000000103038824 */ /* 0x000fe200078e0a0e */
[C---:B------:R-:W-:Y:S01]  /*1330*/  ISETP.GT.U32.AND P0, PT, R2.reuse, R9, PT ;  /* 0x000000090200720c */ /* 0x040fe20003f04070 */
[--C-:B------:R-:W-:Y:S01]  /*1340*/  @!P1 IMAD.IADD R25, R25, 0x1, -R2.reuse ;  /* 0x0000000119199824 */ /* 0x100fe200078e0a02 */
[----:B------:R-:W-:Y:S01]  /*1350*/  ISETP.GT.U32.AND P1, PT, R2, R17, PT ;  /* 0x000000110200720c */ /* 0x000fe20003f24070 */
[--C-:B------:R-:W-:Y:S01]  /*1360*/  @!P6 IMAD.IADD R21, R21, 0x1, -R2.reuse ;  /* 0x000000011515e824 */ /* 0x100fe200078e0a02 */
[----:B------:R-:W-:Y:S01]  /*1370*/  ISETP.GT.U32.AND P3, PT, R14, R3, PT ;  /* 0x000000030e00720c */ /* 0x000fe20003f64070 */
[----:B------:R-:W-:Y:S01]  /*1380*/  IMAD.HI.U32 R10, R6, R27, RZ ;  /* 0x0000001b060a7227 */ /* 0x000fe200078e00ff */
[C---:B------:R-:W-:Y:S02]  /*1390*/  ISETP.GT.U32.AND P6, PT, R2.reuse, R13, PT ;  /* 0x0000000d0200720c */ /* 0x040fe40003fc4070 */
[C---:B------:R-:W-:Y:S01]  /*13a0*/  ISETP.GT.U32.AND P5, PT, R2.reuse, R25, PT ;  /* 0x000000190200720c */ /* 0x040fe20003fa4070 */
[----:B------:R-:W-:Y:S01]  /*13b0*/  @!P2 IMAD.IADD R7, R7, 0x1, -R2 ;  /* 0x000000010707a824 */ /* 0x000fe200078e0a02 */
[----:B------:R-:W-:Y:S01]  /*13c0*/  ISETP.GT.U32.AND P2, PT, R2, R19, PT ;  /* 0x000000130200720c */ /* 0x000fe20003f44070 */
[----:B------:R-:W-:-:S02]  /*13d0*/  IMAD.MOV R8, RZ, RZ, -R8 ;  /* 0x000000ffff087224 */ /* 0x000fc400078e0a08 */
[----:B------:R-:W-:Y:S01]  /*13e0*/  @!P0 IMAD.IADD R9, R9, 0x1, -R2 ;  /* 0x0000000109098824 */ /* 0x000fe200078e0a02 */
[C---:B------:R-:W-:Y:S01]  /*13f0*/  ISETP.GT.U32.AND P0, PT, R2.reuse, R23, PT ;  /* 0x000000170200720c */ /* 0x040fe20003f04070 */
[----:B------:R-:W-:Y:S02]  /*1400*/  IMAD.MOV R10, RZ, RZ, -R10 ;  /* 0x000000ffff0a7224 */ /* 0x000fe400078e0a0a */
[----:B------:R-:W-:Y:S01]  /*1410*/  @!P3 IMAD.IADD R3, R3, 0x1, -R14 ;  /* 0x000000010303b824 */ /* 0x000fe200078e0a0e */
[C---:B------:R-:W-:Y:S01]  /*1420*/  ISETP.GT.U32.AND P3, PT, R2.reuse, R15, PT ;  /* 0x0000000f0200720c */ /* 0x040fe20003f64070 */
[----:B------:R-:W-:Y:S01]  /*1430*/  @!P1 IMAD.IADD R17, R17, 0x1, -R2 ;  /* 0x0000000111119824 */ /* 0x000fe200078e0a02 */
[C---:B------:R-:W-:Y:S01]  /*1440*/  ISETP.GT.U32.AND P1, PT, R2.reuse, R31, PT ;  /* 0x0000001f0200720c */ /* 0x040fe20003f24070 */
[C---:B------:R-:W-:Y:S02]  /*1450*/  IMAD R35, R2.reuse, R8, R35 ;  /* 0x0000000802237224 */ /* 0x040fe400078e0223 */
[----:B------:R-:W-:-:S02]  /*1460*/  IMAD R27, R2, R10, R27 ;  /* 0x0000000a021b7224 */ /* 0x000fc400078e021b */
[----:B------:R-:W-:-:S04]  /*1470*/  IMAD.HI.U32 R8, R6, R45, RZ ;  /* 0x0000002d06087227 */ /* 0x000fc800078e00ff */
[--C-:B------:R-:W-:Y:S02]  /*1480*/  @!P0 IMAD.IADD R23, R23, 0x1, -R2.reuse ;  /* 0x0000000117178824 */ /* 0x100fe400078e0a02 */
[----:B------:R-:W-:Y:S01]  /*1490*/  @!P3 IMAD.IADD R15, R15, 0x1, -R2 ;  /* 0x000000010f0fb824 */ /* 0x000fe200078e0a02 */
[----:B------:R-:W-:Y:S01]  /*14a0*/  ISETP.GT.U32.AND P3, PT, R2, R9, PT ;  /* 0x000000090200720c */ /* 0x000fe20003f64070 */
[----:B------:R-:W-:-:S03]  /*14b0*/  IMAD.HI.U32 R10, R6, R37, RZ ;  /* 0x00000025060a7227 */ /* 0x000fc600078e00ff */
[C---:B------:R-:W-:Y:S01]  /*14c0*/  ISETP.GT.U32.AND P0, PT, R2.reuse, R15, PT ;  /* 0x0000000f0200720c */ /* 0x040fe20003f04070 */
[C---:B------:R-:W-:Y:S02]  /*14d0*/  IMAD R33, R2.reuse, R16, R33 ;  /* 0x0000001002217224 */ /* 0x040fe400078e0221 */
[----:B------:R-:W-:Y:S02]  /*14e0*/  IMAD.MOV R16, RZ, RZ, -R8 ;  /* 0x000000ffff107224 */ /* 0x000fe400078e0a08 */
[--C-:B------:R-:W-:Y:S01]  /*14f0*/  @!P4 IMAD.IADD R11, R11, 0x1, -R2.reuse ;  /* 0x000000010b0bc824 */ /* 0x100fe200078e0a02 */
[C---:B------:R-:W-:Y:S01]  /*1500*/  ISETP.GT.U32.AND P4, PT, R2.reuse, R23, PT ;  /* 0x000000170200720c */ /* 0x040fe20003f84070 */
[--C-:B------:R-:W-:Y:S01]  /*1510*/  @!P6 IMAD.IADD R13, R13, 0x1, -R2.reuse ;  /* 0x000000010d0de824 */ /* 0x100fe200078e0a02 */
[C---:B------:R-:W-:Y:S01]  /*1520*/  ISETP.GT.U32.AND P6, PT, R2.reuse, R27, PT ;  /* 0x0000001b0200720c */ /* 0x040fe20003fc4070 */
[----:B------:R-:W-:Y:S01]  /*1530*/  @!P3 IMAD.IADD R9, R9, 0x1, -R2 ;  /* 0x000000010909b824 */ /* 0x000fe200078e0a02 */
[----:B------:R-:W-:Y:S01]  /*1540*/  ISETP.GT.U32.AND P3, PT, R2, R21, PT ;  /* 0x000000150200720c */ /* 0x000fe20003f64070 */
[----:B------:R-:W-:-:S02]  /*1550*/  IMAD.MOV R10, RZ, RZ, -R10 ;  /* 0x000000ffff0a7224 */ /* 0x000fc400078e0a0a */
[C---:B------:R-:W-:Y:S02]  /*1560*/  IMAD R45, R2.reuse, R16, R45 ;  /* 0x00000010022d7224 */ /* 0x040fe400078e022d */
[--C-:B------:R-:W-:Y:S01]  /*1570*/  @!P0 IMAD.IADD R15, R15, 0x1, -R2.reuse ;  /* 0x000000010f0f8824 */ /* 0x100fe200078e0a02 */
[C---:B------:R-:W-:Y:S01]  /*1580*/  ISETP.GT.U32.AND P0, PT, R2.reuse, R29, PT ;  /* 0x0000001d0200720c */ /* 0x040fe20003f04070 */
[--C-:B------:R-:W-:Y:S01]  /*1590*/  @!P2 IMAD.IADD R19, R19, 0x1, -R2.reuse ;  /* 0x000000011313a824 */ /* 0x100fe200078e0a02 */
[C---:B------:R-:W-:Y:S01]  /*15a0*/  ISETP.GT.U32.AND P2, PT, R2.reuse, R33, PT ;  /* 0x000000210200720c */ /* 0x040fe20003f44070 */
[--C-:B------:R-:W-:Y:S01]  /*15b0*/  @!P5 IMAD.IADD R25, R25, 0x1, -R2.reuse ;  /* 0x000000011919d824 */ /* 0x100fe200078e0a02 */
[C---:B------:R-:W-:Y:S01]  /*15c0*/  ISETP.GT.U32.AND P5, PT, R2.reuse, R39, PT ;  /* 0x000000270200720c */ /* 0x040fe20003fa4070 */
[C---:B------:R-:W-:Y:S02]  /*15d0*/  IMAD R37, R2.reuse, R10, R37 ;  /* 0x0000000a02257224 */ /* 0x040fe400078e0225 */
[----:B------:R-:W-:Y:S01]  /*15e0*/  @!P3 IMAD.IADD R21, R21, 0x1, -R2 ;  /* 0x000000011515b824 */ /* 0x000fe200078e0a02 */
[----:B------:R-:W-:Y:S01]  /*15f0*/  ISETP.GT.U32.AND P3, PT, R2, R35, PT ;  /* 0x000000230200720c */ /* 0x000fe20003f64070 */
[----:B------:R-:W-:-:S04]  /*1600*/  IMAD.HI.U32 R10, R6, R51, RZ ;  /* 0x00000033060a7227 */ /* 0x000fc800078e00ff */
[----:B------:R-:W-:Y:S01]  /*1610*/  @!P1 IMAD.IADD R31, R31, 0x1, -R2 ;  /* 0x000000011f1f9824 */ /* 0x000fe200078e0a02 */
[C---:B------:R-:W-:Y:S01]  /*1620*/  ISETP.GT.U32.AND P1, PT, R2.reuse, R45, PT ;  /* 0x0000002d0200720c */ /* 0x040fe20003f24070 */
[----:B------:R-:W-:Y:S02]  /*1630*/  IMAD.MOV R10, RZ, RZ, -R10 ;  /* 0x000000ffff0a7224 */ /* 0x000fe400078e0a0a */
[--C-:B------:R-:W-:Y:S01]  /*1640*/  @!P4 IMAD.IADD R23, R23, 0x1, -R2.reuse ;  /* 0x000000011717c824 */ /* 0x100fe200078e0a02 */
[C---:B------:R-:W-:Y:S01]  /*1650*/  ISETP.GT.U32.AND P4, PT, R2.reuse, R37, PT ;  /* 0x000000250200720c */ /* 0x040fe20003f84070 */
[C---:B------:R-:W-:Y:S02]  /*1660*/  IMAD R51, R2.reuse, R10, R51 ;  /* 0x0000000a02337224 */ /* 0x040fe400078e0233 */
[--C-:B------:R-:W-:Y:S01]  /*1670*/  @!P6 IMAD.IADD R27, R27, 0x1, -R2.reuse ;  /* 0x000000011b1be824 */ /* 0x100fe200078e0a02 */
[C---:B------:R-:W-:Y:S01]  /*1680*/  ISETP.GT.U32.AND P6, PT, R2.reuse, R41, PT ;  /* 0x000000290200720c */ /* 0x040fe20003fc4070 */
        /* <DEDUP_REMOVED lines=8> */
[----:B------:R-:W-:-:S04]  /*1710*/  IMAD.HI.U32 R8, R6, R53, RZ ;  /* 0x0000003506087227 */ /* 0x000fc800078e00ff */
[----:B------:R-:W-:Y:S01]  /*1720*/  @!P1 IMAD.IADD R45, R45, 0x1, -R2 ;  /* 0x000000012d2d9824 */ /* 0x000fe200078e0a02 */
[C---:B------:R-:W-:Y:S01]  /*1730*/  ISETP.GT.U32.AND P1, PT, R2.reuse, R33, PT ;  /* 0x000000210200720c */ /* 0x040fe20003f24070 */
[----:B------:R-:W-:Y:S02]  /*1740*/  IMAD.MOV R8, RZ, RZ, -R8 ;  /* 0x000000ffff087224 */ /* 0x000fe400078e0a08 */
[--C-:B------:R-:W-:Y:S02]  /*1750*/  @!P4 IMAD.IADD R37, R37, 0x1, -R2.reuse ;  /* 0x000000012525c824 */ /* 0x100fe400078e0a02 */
[C---:B------:R-:W-:Y:S02]  /*1760*/  IMAD R53, R2.reuse, R8, R53 ;  /* 0x0000000802357224 */ /* 0x040fe400078e0235 */
        /* <DEDUP_REMOVED lines=8> */
[----:B------:R-:W-:Y:S01]  /*17f0*/  IMAD.HI.U32 R4, R6, R57, RZ ;  /* 0x0000003906047227 */ /* 0x000fe200078e00ff */
[----:B------:R-:W-:-:S03]  /*1800*/  ISETP.GT.U32.AND P5, PT, R2, R41, PT ;  /* 0x000000290200720c */ /* 0x000fc60003fa4070 */
[--C-:B------:R-:W-:Y:S01]  /*1810*/  @!P2 IMAD.IADD R49, R49, 0x1, -R2.reuse ;  /* 0x000000013131a824 */ /* 0x100fe200078e0a02 */
[C---:B------:R-:W-:Y:S01]  /*1820*/  ISETP.GT.U32.AND P2, PT, R2.reuse, R35, PT ;  /* 0x000000230200720c */ /* 0x040fe20003f44070 */
[----:B------:R-:W-:Y:S01]  /*1830*/  @!P1 IMAD.IADD R33, R33, 0x1, -R2 ;  /* 0x0000000121219824 */ /* 0x000fe200078e0a02 */
[----:B------:R-:W-:Y:S01]  /*1840*/  ISETP.GT.U32.AND P1, PT, R2, R45, PT ;  /* 0x0000002d0200720c */ /* 0x000fe20003f24070 */
[----:B------:R-:W-:-:S04]  /*1850*/  IMAD.HI.U32 R10, R6, R61, RZ ;  /* 0x0000003d060a7227 */ /* 0x000fc800078e00ff */
[----:B------:R-:W-:Y:S02]  /*1860*/  IMAD.MOV R4, RZ, RZ, -R4 ;  /* 0x000000ffff047224 */ /* 0x000fe400078e0a04 */
[----:B------:R-:W-:Y:S02]  /*1870*/  IMAD.MOV R10, RZ, RZ, -R10 ;  /* 0x000000ffff0a7224 */ /* 0x000fe400078e0a0a */
[C---:B------:R-:W-:Y:S02]  /*1880*/  IMAD R57, R2.reuse, R4, R57 ;  /* 0x0000000402397224 */ /* 0x040fe400078e0239 */
        /* <DEDUP_REMOVED lines=10> */
[----:B------:R-:W-:-:S04]  /*1930*/  IMAD.HI.U32 R5, R6, R65, RZ ;  /* 0x0000004106057227 */ /* 0x000fc800078e00ff */
[--C-:B------:R-:W-:Y:S01]  /*1940*/  @!P2 IMAD.IADD R35, R35, 0x1, -R2.reuse ;  /* 0x000000012323a824 */ /* 0x100fe200078e0a02 */
[C---:B------:R-:W-:Y:S01]  /*1950*/  ISETP.GT.U32.AND P2, PT, R2.reuse, R49, PT ;  /* 0x000000310200720c */ /* 0x040fe20003f44070 */
[----:B------:R-:W-:Y:S01]  /*1960*/  @!P1 IMAD.IADD R45, R45, 0x1, -R2 ;  /* 0x000000012d2d9824 */ /* 0x000fe200078e0a02 */
[----:B------:R-:W-:Y:S01]  /*1970*/  ISETP.GT.U32.AND P1, PT, R2, R61, PT ;  /* 0x0000003d0200720c */ /* 0x000fe20003f24070 */
[----:B------:R-:W-:Y:S02]  /*1980*/  IMAD.MOV R8, RZ, RZ, -R8 ;  /* 0x000000ffff087224 */ /* 0x000fe400078e0a08 */
[----:B------:R-:W-:Y:S02]  /*1990*/  IMAD.IADD R124, R124, 0x1, R167 ;  /* 0x000000017c7c7824 */ /* 0x000fe400078e02a7 */
[----:B------:R-:W-:-:S03]  /*19a0*/  IMAD.HI.U32 R4, R6, R63, RZ ;  /* 0x0000003f06047227 */ /* 0x000fc600078e00ff */
[----:B------:R-:W-:Y:S01]  /*19b0*/  IABS R71, R124 ;  /* 0x0000007c00477213 */ /* 0x000fe20000000000 */
[----:B------:R-:W-:Y:S02]  /*19c0*/  IMAD.MOV R5, RZ, RZ, -R5 ;  /* 0x000000ffff057224 */ /* 0x000fe400078e0a05 */
[C---:B------:R-:W-:Y:S02]  /*19d0*/  IMAD R59, R2.reuse, R8, R59 ;  /* 0x00000008023b7224 */ /* 0x040fe400078e023b */
[----:B------:R-:W-:Y:S02]  /*19e0*/  IMAD.MOV R10, RZ, RZ, -R4 ;  /* 0x000000ffff0a7224 */ /* 0x000fe400078e0a04 */
[C---:B------:R-:W-:Y:S02]  /*19f0*/  IMAD R65, R2.reuse, R5, R65 ;  /* 0x0000000502417224 */ /* 0x040fe400078e0241 */
[C---:B------:R-:W-:Y:S01]  /*1a00*/  IMAD R63, R2.reuse, R10, R63 ;  /* 0x0000000a023f7224 */ /* 0x040fe200078e023f */
[----:B------:R-:W0:Y:S01]  /*1a10*/  LDS R5, [UR9] ;  /* 0x00000009ff057984 */ /* 0x000e220008000800 */
[--C-:B------:R-:W-:Y:S01]  /*1a20*/  @!P6 IMAD.IADD R29, R29, 0x1, -R2.reuse ;  /* 0x000000011d1de824 */ /* 0x100fe200078e0a02 */
[C---:B------:R-:W-:Y:S01]  /*1a30*/  ISETP.GT.U32.AND P6, PT, R2.reuse, R53, PT ;  /* 0x000000350200720c */ /* 0x040fe20003fc4070 */
[--C-:B------:R-:W-:Y:S01]  /*1a40*/  @!P4 IMAD.IADD R39, R39, 0x1, -R2.reuse ;  /* 0x000000012727c824 */ /* 0x100fe200078e0a02 */
[C---:B------:R-:W-:Y:S01]  /*1a50*/  ISETP.GT.U32.AND P4, PT, R2.reuse, R55, PT ;  /* 0x000000370200720c */ /* 0x040fe20003f84070 */
[--C-:B------:R-:W-:Y:S01]  /*1a60*/  @!P0 IMAD.IADD R43, R43, 0x1, -R2.reuse ;  /* 0x000000012b2b8824 */ /* 0x100fe200078e0a02 */
[C---:B------:R-:W-:Y:S01]  /*1a70*/  ISETP.GT.U32.AND P0, PT, R2.reuse, R59, PT ;  /* 0x0000003b0200720c */ /* 0x040fe20003f04070 */
[--C-:B------:R-:W-:Y:S01]  /*1a80*/  @!P3 IMAD.IADD R51, R51, 0x1, -R2.reuse ;  /* 0x000000013333b824 */ /* 0x100fe200078e0a02 */
[----:B------:R-:W-:Y:S01]  /*1a90*/  ISETP.GT.U32.AND P3, PT, R2, R65, PT ;  /* 0x000000410200720c */ /* 0x000fe20003f64070 */
[----:B------:R-:W-:-:S02]  /*1aa0*/  @!P5 IMAD.IADD R57, R57, 0x1, -R2 ;  /* 0x000000013939d824 */ /* 0x000fc400078e0a02 */
[----:B------:R-:W-:-:S04]  /*1ab0*/  IMAD.HI.U32 R8, R6, R67, RZ ;  /* 0x0000004306087227 */ /* 0x000fc800078e00ff */
[----:B------:R-:W-:-:S04]  /*1ac0*/  IMAD.HI.U32 R4, R6, R69, RZ ;  /* 0x0000004506047227 */ /* 0x000fc800078e00ff */
[----:B------:R-:W-:-:S04]  /*1ad0*/  IMAD.HI.U32 R6, R6, R71, RZ ;  /* 0x0000004706067227 */ /* 0x000fc800078e00ff */
[--C-:B------:R-:W-:Y:S01]  /*1ae0*/  @!P2 IMAD.IADD R49, R49, 0x1, -R2.reuse ;  /* 0x000000013131a824 */ /* 0x100fe200078e0a02 */
[C---:B------:R-:W-:Y:S01]  /*1af0*/  ISETP.GT.U32.AND P2, PT, R2.reuse, R63, PT ;  /* 0x0000003f0200720c */ /* 0x040fe20003f44070 */
[----:B------:R-:W-:Y:S01]  /*1b00*/  @!P1 IMAD.IADD R61, R61, 0x1, -R2 ;  /* 0x000000013d3d9824 */ /* 0x000fe200078e0a02 */
[C---:B------:R-:W-:Y:S01]  /*1b10*/  ISETP.GT.U32.AND P1, PT, R2.reuse, R57, PT ;  /* 0x000000390200720c */ /* 0x040fe20003f24070 */
[----:B------:R-:W-:Y:S02]  /*1b20*/  IMAD.MOV R8, RZ, RZ, -R8 ;  /* 0x000000ffff087224 */ /* 0x000fe400078e0a08 */
[----:B------:R-:W-:Y:S02]  /*1b30*/  IMAD.MOV R4, RZ, RZ, -R4 ;  /* 0x000000ffff047224 */ /* 0x000fe400078e0a04 */
[----:B------:R-:W-:Y:S02]  /*1b40*/  IMAD.MOV R6, RZ, RZ, -R6 ;  /* 0x000000ffff067224 */ /* 0x000fe400078e0a06 */
[----:B------:R-:W-:-:S02]  /*1b50*/  IMAD R67, R2, R8, R67 ;  /* 0x0000000802437224 */ /* 0x000fc400078e0243 */
        /* <DEDUP_REMOVED lines=14> */
[----:B------:R-:W-:Y:S01]  /*1c40*/  IMAD.SHL.U32 R4, R132, 0x200000, RZ ;  /* 0x0020000084047824 */ /* 0x000fe200078e00ff */
[----:B------:R-:W-:Y:S01]  /*1c50*/  ISETP.GT.U32.AND P0, PT, R2, R55, PT ;  /* 0x000000370200720c */ /* 0x000fe20003f04070 */
[--C-:B------:R-:W-:Y:S01]  /*1c60*/  @!P6 IMAD.IADD R67, R67, 0x1, -R2.reuse ;  /* 0x000000014343e824 */ /* 0x100fe200078e0a02 */
[----:B------:R-:W-:Y:S01]  /*1c70*/  ISETP.NE.AND P6, PT, R46, RZ, PT ;  /* 0x000000ff2e00720c */ /* 0x000fe20003fc5270 */
[--C-:B------:R-:W-:Y:S01]  /*1c80*/  @!P4 IMAD.IADD R69, R69, 0x1, -R2.reuse ;  /* 0x000000014545c824 */ /* 0x100fe200078e0a02 */
[----:B------:R-:W-:Y:S01]  /*1c90*/  ISETP.GE.AND P4, PT, R121, RZ, PT ;  /* 0x000000ff7900720c */ /* 0x000fe20003f86270 */
[--C-:B------:R-:W-:Y:S01]  /*1ca0*/  @!P5 IMAD.IADD R71, R71, 0x1, -R2.reuse ;  /* 0x000000014747d824 */ /* 0x100fe200078e0a02 */
[----:B------:R-:W-:Y:S01]  /*1cb0*/  LOP3.LUT R4, R4, 0x600000, RZ, 0xc0, !PT ;  /* 0x0060000004047812 */ /* 0x000fe200078ec0ff */
[--C-:B------:R-:W-:Y:S01]  /*1cc0*/  @!P3 IMAD.IADD R61, R61, 0x1, -R2.reuse ;  /* 0x000000013d3db824 */ /* 0x100fe200078e0a02 */
[----:B------:R-:W-:Y:S01]  /*1cd0*/  BAR.SYNC.DEFER_BLOCKING 0x0 ;  /* 0x0000000000007b1d */ /* 0x000fe20000010000 */
[--C-:B------:R-:W-:Y:S01]  /*1ce0*/  @!P2 IMAD.IADD R59, R59, 0x1, -R2.reuse ;  /* 0x000000013b3ba824 */ /* 0x100fe200078e0a02 */
[C---:B------:R-:W-:Y:S01]  /*1cf0*/  ISETP.GT.U32.AND P2, PT, R2.reuse, R67, PT ;  /* 0x000000430200720c */ /* 0x040fe20003f44070 */
[--C-:B------:R-:W-:Y:S01]  /*1d00*/  @!P1 IMAD.IADD R65, R65, 0x1, -R2.reuse ;  /* 0x0000000141419824 */ /* 0x100fe200078e0a02 */
[C---:B------:R-:W-:Y:S01]  /*1d10*/  ISETP.GT.U32.AND P3, PT, R2.reuse, R69, PT ;  /* 0x000000450200720c */ /* 0x040fe20003f64070 */
[----:B------:R-:W-:Y:S01]  /*1d20*/  @!P0 IMAD.IADD R55, R55, 0x1, -R2 ;  /* 0x0000000137378824 */ /* 0x000fe200078e0a02 */
[----:B------:R-:W-:-:S02]  /*1d30*/  ISETP.GT.U32.AND P5, PT, R2, R71, PT ;  /* 0x000000470200720c */ /* 0x000fc40003fa4070 */
[----:B------:R-:W-:Y:S02]  /*1d40*/  ISETP.GE.AND P1, PT, R94, RZ, PT ;  /* 0x000000ff5e00720c */ /* 0x000fe40003f26270 */
[----:B------:R-:W-:Y:S01]  /*1d50*/  R2UR UR10, R4 ;  /* 0x00000000040a72ca */ /* 0x000fe200000e0000 */
[----:B------:R-:W-:Y:S01]  /*1d60*/  IMAD.MOV.U32 R4, RZ, RZ, R3 ;  /* 0x000000ffff047224 */ /* 0x000fe200078e0003 */
[----:B------:R-:W-:Y:S01]  /*1d70*/  ISETP.GT.U32.AND P0, PT, R2, R63, PT ;  /* 0x0000003f0200720c */ /* 0x000fe20003f04070 */
[----:B-----5:R-:W-:Y:S01]  /*1d80*/  IMAD R3, R175, R164, RZ ;  /* 0x000000a4af037224 */ /* 0x020fe200078e02ff */
[----:B0-----:R-:W-:Y:S01]  /*1d90*/  R2UR UR8, R5 ;  /* 0x00000000050872ca */ /* 0x001fe200000e0000 */
[----:B------:R-:W-:Y:S01]  /*1da0*/  @!P4 IMAD.MOV R4, RZ, RZ, -R4 ;  /* 0x000000ffff04c224 */ /* 0x000fe200078e0a04 */
[----:B------:R-:W-:Y:S01]  /*1db0*/  ISETP.GE.AND P4, PT, R96, RZ, PT ;  /* 0x000000ff6000720c */ /* 0x000fe20003f86270 */
[--C-:B------:R-:W-:Y:S01]  /*1dc0*/  @!P2 IMAD.IADD R67, R67, 0x1, -R2.reuse ;  /* 0x000000014343a824 */ /* 0x100fe200078e0a02 */
[----:B------:R-:W-:Y:S01]  /*1dd0*/  ISETP.GE.AND P2, PT, R95, RZ, PT ;  /* 0x000000ff5f00720c */ /* 0x000fe20003f46270 */
[--C-:B------:R-:W-:Y:S01]  /*1de0*/  @!P3 IMAD.IADD R69, R69, 0x1, -R2.reuse ;  /* 0x000000014545b824 */ /* 0x100fe200078e0a02 */
[----:B------:R-:W-:Y:S01]  /*1df0*/  ISETP.GE.AND P3, PT, R98, RZ, PT ;  /* 0x000000ff6200720c */ /* 0x000fe20003f66270 */
[--C-:B------:R-:W-:Y:S01]  /*1e00*/  @!P5 IMAD.IADD R71, R71, 0x1, -R2.reuse ;  /* 0x000000014747d824 */ /* 0x100fe200078e0a02 */
[----:B------:R-:W-:Y:S01]  /*1e10*/  ISETP.GE.AND P5, PT, R97, RZ, PT ;  /* 0x000000ff6100720c */ /* 0x000fe20003fa6270 */
[----:B------:R-:W-:Y:S01]  /*1e20*/  @!P1 IMAD.MOV R7, RZ, RZ, -R7 ;  /* 0x000000ffff079224 */ /* 0x000fe200078e0a07 */
[----:B------:R-:W-:Y:S01]  /*1e30*/  ISETP.GE.AND P1, PT, R99, RZ, PT ;  /* 0x000000ff6300720c */ /* 0x000fe20003f26270 */
[----:B------:R-:W-:Y:S01]  /*1e40*/  IMAD R5, R164, 0x2, R3 ;  /* 0x00000002a4057824 */ /* 0x000fe200078e0203 */
[----:B------:R-:W-:Y:S01]  /*1e50*/  @!P6 LOP3.LUT R4, RZ, R46, RZ, 0x33, !PT ;  /* 0x0000002eff04e212 */ /* 0x000fe200078e33ff */
[----:B------:R-:W-:Y:S01]  /*1e60*/  @!P0 IMAD.IADD R63, R63, 0x1, -R2 ;  /* 0x000000013f3f8824 */ /* 0x000fe200078e0a02 */
[----:B------:R-:W-:Y:S01]  /*1e70*/  ISETP.GE.AND P6, PT, R124, RZ, PT ;  /* 0x000000ff7c00720c */ /* 0x000fe20003fc6270 */
[----:B------:R-:W-:Y:S01]  /*1e80*/  @!P4 IMAD.MOV R11, RZ, RZ, -R11 ;  /* 0x000000ffff0bc224 */ /* 0x000fe200078e0a0b */
        /* <DEDUP_REMOVED lines=9> */
[----:B------:R-:W-:Y:S01]  /*1f20*/  IMAD R75, R164, 0x2, R5 ;  /* 0x00000002a44b7824 */ /* 0x000fe200078e0205 */
[----:B------:R-:W-:Y:S01]  /*1f30*/  ISETP.NE.AND P0, PT, R47, RZ, PT ;  /* 0x000000ff2f00720c */ /* 0x000fe20003f05270 */
[----:B------:R-:W-:Y:S01]  /*1f40*/  @!P6 IMAD.MOV R71, RZ, RZ, -R71 ;  /* 0x000000ffff47e224 */ /* 0x000fe200078e0a47 */
[----:B------:R-:W-:Y:S01]  /*1f50*/  LOP3.LUT R2, RZ, R47, RZ, 0x33, !PT ;  /* 0x0000002fff027212 */ /* 0x000fe200078e33ff */
        /* <DEDUP_REMOVED lines=11> */
[----:B------:R-:W-:Y:S01]  /*2010*/  SEL R16, R2, R7, !P0 ;  /* 0x0000000702107207 */ /* 0x000fe20004000000 */
[----:B------:R-:W-:Y:S01]  /*2020*/  IMAD R83, R4, R89, RZ ;  /* 0x0000005904537224 */ /* 0x000fe200078e02ff */
[----:B------:R-:W-:Y:S01]  /*2030*/  SEL R18, R2, R9, !P0 ;  /* 0x0000000902127207 */ /* 0x000fe20004000000 */
        /* <DEDUP_REMOVED lines=11> */
[C---:B------:R-:W-:Y:S01]  /*20f0*/  SEL R20, R2.reuse, R11, !P0 ;  /* 0x0000000b02147207 */ /* 0x040fe20004000000 */
[----:B------:R-:W-:Y:S01]  /*2100*/  UIADD3 UR10, UPT, UPT, UR8, UR10, URZ ;  /* 0x0000000a080a7290 */ /* 0x000fe2000fffe0ff */
        /* <DEDUP_REMOVED lines=12> */
[----:B------:R-:W-:-:S02]  /*21d0*/  SEL R24, R2, R15, !P0 ;  /* 0x0000000f02187207 */ /* 0x000fc40004000000 */
        /* <DEDUP_REMOVED lines=13> */
[C---:B------:R-:W-:Y:S01]  /*22b0*/  SEL R28, R2.reuse, R19, !P0 ;  /* 0x00000013021c7207 */ /* 0x040fe20004000000 */
[----:B------:R-:W-:Y:S01]  /*22c0*/  @!P4 IMAD.MOV R63, RZ, RZ, -R63 ;  /* 0x000000ffff3fc224 */ /* 0x000fe200078e0a3f */
        /* <DEDUP_REMOVED lines=8> */
[----:B------:R-:W-:-:S02]  /*2350*/  SEL R38, R2, R29, !P0 ;  /* 0x0000001d02267207 */ /* 0x000fc40004000000 */
[C---:B------:R-:W-:Y:S02]  /*2360*/  SEL R40, R2.reuse, R31, !P0 ;  /* 0x0000001f02287207 */ /* 0x040fe40004000000 */
[C---:B------:R-:W-:Y:S02]  /*2370*/  SEL R42, R2.reuse, R33, !P0 ;  /* 0x00000021022a7207 */ /* 0x040fe40004000000 */
[C---:B------:R-:W-:Y:S02]  /*2380*/  SEL R44, R2.reuse, R35, !P0 ;  /* 0x00000023022c7207 */ /* 0x040fe40004000000 */
[C---:B------:R-:W-:Y:S02]  /*2390*/  SEL R46, R2.reuse, R37, !P0 ;  /* 0x00000025022e7207 */ /* 0x040fe40004000000 */
[C---:B------:R-:W-:Y:S02]  /*23a0*/  SEL R47, R2.reuse, R39, !P0 ;  /* 0x00000027022f7207 */ /* 0x040fe40004000000 */
        /* <DEDUP_REMOVED lines=13> */
[----:B------:R-:W-:Y:S02]  /*2480*/  SEL R71, R2, R71, !P0 ;  /* 0x0000004702477207 */ /* 0x000fe40004000000 */
[----:B------:R-:W-:Y:S02]  /*2490*/  LOP3.LUT P1, RZ, R0, 0x7f, RZ, 0xc0, !PT ;  /* 0x0000007f00ff7812 */ /* 0x000fe4000782c0ff */
[----:B------:R-:W-:Y:S01]  /*24a0*/  ISETP.GT.AND P0, PT, R178, 0x3f, PT ;  /* 0x0000003fb200780c */ /* 0x000fe20003f04270 */
[----:B----4-:R-:W-:-:S12]  /*24b0*/  BRA.U UP0, `(.L_x_5) ;  /* 0x0000000100187547 */ /* 0x010fd8000b800000 */
[----:B------:R-:W-:Y:S01]  /*24c0*/  ELECT P2, URZ, PT ;  /* 0x0000000000ff782f */ /* 0x000fe20003840000 */
[----:B------:R-:W-:Y:S01]  /*24d0*/  IMAD.MOV.U32 R2, RZ, RZ, 0x1 ;  /* 0x00000001ff027424 */ /* 0x000fe200078e00ff */
[----:B------:R-:W-:Y:S01]  /*24e0*/  UMOV UR4, 0x40 ;  /* 0x0000004000047882 */ /* 0x000fe20000000000 */
[----:B------:R-:W-:Y:S01]  /*24f0*/  UVIRTCOUNT.DEALLOC.SMPOOL 0x80 ;  /* 0x000000800000784c */ /* 0x000fe20000000000 */
[----:B------:R-:W-:-:S09]  /*2500*/  ULEA UR4, UR5, UR4, 0x18 ;  /* 0x0000000405047291 */ /* 0x000fd2000f8ec0ff */
[----:B------:R0:W-:Y:S03]  /*2510*/  @P2 STS.U8 [UR4], R2 ;  /* 0x00000002ff002988 */ /* 0x0001e60008000004 */
.L_x_5:
[----:B------:R-:W-:Y:S01]  /*2520*/  STTM.16dp32bit_t0_t15.x32 tmem[UR10], RZ ;  /* 0x000000ff000079ed */ /* 0x000fe20008a8000a */
[----:B------:R-:W-:Y:S01]  /*2530*/  STTM.16dp32bit_t16_t31.x32 tmem[UR10+0x20], RZ ;  /* 0x000020ff000079ed */ /* 0x000fe20008aa000a */
[----:B------:R-:W1:Y:S02]  /*2540*/  FENCE.VIEW.ASYNC.T ;  /* 0x00000000000073c6 */ /* 0x000e640000000200 */
[----:B-1----:R-:W-:Y:S01]  /*2550*/  VOTEU.ALL UP1, P1 ;  /* 0x0000000000ff7886 */ /* 0x002fe20000820000 */
[----:B------:R-:W-:Y:S01]  /*2560*/  VOTEU.ALL UP2, P1 ;  /* 0x0000000000ff7886 */ /* 0x000fe20000840000 */
[----:B------:R-:W-:Y:S01]  /*2570*/  IMAD R133, R164, 0x4, R129 ;  /* 0x00000004a4857824 */ /* 0x000fe200078e0281 */
[----:B------:R-:W-:Y:S01]  /*2580*/  ISETP.LT.AND P3, PT, R179, R88, P0 ;  /* 0x00000058b300720c */ /* 0x000fe20000761270 */
[----:B------:R-:W-:Y:S01]  /*2590*/  IMAD.SHL.U32 R82, R83, 0x2, RZ ;  /* 0x0000000253527824 */ /* 0x000fe200078e00ff */
[----:B------:R-:W-:-:S04]  /*25a0*/  @!UP1 UIADD3 UR4, UPT, UPT, -UR6, 0x100000, URZ ;  /* 0x0010000006049890 */ /* 0x000fc8000fffe1ff */
[----:B------:R-:W-:Y:S02]  /*25b0*/  @!UP1 USHF.L.U32 UR5, UR4, 0xb, URZ ;  /* 0x0000000b04059899 */ /* 0x000fe400080006ff */
[----:B------:R-:W-:Y:S01]  /*25c0*/  @!UP1 USHF.L.U32 UR4, UR4, 0x1, URZ ;  /* 0x0000000104049899 */ /* 0x000fe200080006ff */
[----:B------:R-:W-:Y:S01]  /*25d0*/  BAR.SYNC.DEFER_BLOCKING 0x0 ;  /* 0x0000000000007b1d */ /* 0x000fe20000010000 */
[----:B------:R-:W-:Y:S01]  /*25e0*/  IMAD R137, R164, 0x2, R133 ;  /* 0x00000002a4897824 */ /* 0x000fe200078e0285 */
[----:B------:R-:W-:Y:S02]  /*25f0*/  ISETP.LT.AND P2, PT, R181, R88, P0 ;  /* 0x00000058b500720c */ /* 0x000fe40000741270 */
[----:B------:R-:W-:Y:S01]  /*2600*/  IADD3 R80, P4, PT, R82, UR12, RZ ;  /* 0x0000000c52507c10 */ /* 0x000fe2000ff9e0ff */
[----:B------:R-:W-:-:S03]  /*2610*/  IMAD R141, R164, 0x2, R137 ;  /* 0x00000002a48d7824 */ /* 0x000fc600078e0289 */
[----:B------:R-:W-:Y:S01]  /*2620*/  LEA.HI.X.SX32 R128, R83, UR13, 0x1, P4 ;  /* 0x0000000d53807c11 */ /* 0x000fe2000a0f0eff */
[----:B------:R-:W-:Y:S01]  /*2630*/  IMAD R79, R164, 0x2, R141 ;  /* 0x00000002a44f7824 */ /* 0x000fe200078e028d */
[----:B------:R-:W-:-:S03]  /*2640*/  LEA R6, P4, R159, R80, 0x1 ;  /* 0x000000509f067211 */ /* 0x000fc600078808ff */
[C---:B------:R-:W-:Y:S01]  /*2650*/  IMAD R11, R164.reuse, 0x2, R79 ;  /* 0x00000002a40b7824 */ /* 0x040fe200078e024f */
[----:B------:R-:W-:Y:S01]  /*2660*/  LEA.HI.X.SX32 R7, R159, R128, 0x1, P4 ;  /* 0x000000809f077211 */ /* 0x000fe200020f0eff */
[----:B------:R-:W1:Y:S02]  /*2670*/  FENCE.VIEW.ASYNC.S ;  /* 0x00000000000073c6 */ /* 0x000e640000000000 */
[----:B-1----:R1:W2:Y:S02]  /*2680*/  @!UP2 SYNCS.EXCH.64 URZ, [UR11], UR4 ;  /* 0x000000040bffa5b2 */ /* 0x0022a40008000100 */
[----:B--2---:R-:W-:Y:S01]  /*2690*/  BAR.SYNC.DEFER_BLOCKING 0x0 ;  /* 0x0000000000007b1d */ /* 0x004fe20000010000 */
[----:B------:R-:W-:-:S04]  /*26a0*/  IMAD R13, R164, 0x2, R11 ;  /* 0x00000002a40d7824 */ /* 0x000fc800078e020b */
[----:B------:R-:W-:Y:S01]  /*26b0*/  IMAD R17, R164, 0x2, R13 ;  /* 0x00000002a4117824 */ /* 0x000fe200078e020d */
[----:B------:R-:W-:-:S03]  /*26c0*/  LOP3.LUT R185, R175, 0x18, RZ, 0xfc, !PT ;  /* 0x00000018afb97812 */ /* 0x000fc600078efcff */
[C---:B------:R-:W-:Y:S01]  /*26d0*/  IMAD R15, R164.reuse, 0x4, R17 ;  /* 0x00000004a40f7824 */ /* 0x040fe200078e0211 */
[----:B------:R-:W-:Y:S01]  /*26e0*/  PRMT R149, RZ, 0x7610, R149 ;  /* 0x00007610ff957816 */ /* 0x000fe20000000095 */
[----:B-1----:R-:W1:Y:S02]  /*26f0*/  LDCU UR4, c[0x0][0x3b0] ;  /* 0x00007600ff0477ac */ /* 0x002e640008000800 */
[C---:B------:R-:W-:Y:S01]  /*2700*/  IMAD R19, R164.reuse, 0x2, R15 ;  /* 0x00000002a4137824 */ /* 0x040fe200078e020f */
[----:B------:R-:W-:Y:S01]  /*2710*/  ISETP.LT.AND P4, PT, R185, R88, P0 ;  /* 0x00000058b900720c */ /* 0x000fe20000781270 */
[----:B------:R2:W3:Y:S01]  /*2720*/  @P3 LDG.E.U16 R142, desc[UR20][R6.64] ;  /* 0x00000014068e3981 */ /* 0x0004e2000c1e1500 */
[----:B------:R-:W-:Y:S01]  /*2730*/  LEA R8, P3, R157, R80, 0x1 ;  /* 0x000000509d087211 */ /* 0x000fe200078608ff */
[C---:B------:R-:W-:Y:S01]  /*2740*/  IMAD R21, R164.reuse, 0x2, R19 ;  /* 0x00000002a4157824 */ /* 0x040fe200078e0213 */
[----:B------:R-:W-:Y:S02]  /*2750*/  LOP3.LUT R183, R175, 0x10, RZ, 0xfc, !PT ;  /* 0x00000010afb77812 */ /* 0x000fe400078efcff */
[----:B------:R-:W-:Y:S01]  /*2760*/  LEA.HI.X.SX32 R9, R157, R128, 0x1, P3 ;  /* 0x000000809d097211 */ /* 0x000fe200018f0eff */
[----:B------:R-:W-:Y:S01]  /*2770*/  IMAD R81, R164, 0x2, R21 ;  /* 0x00000002a4517824 */ /* 0x000fe200078e0215 */
[----:B------:R-:W-:-:S02]  /*2780*/  PRMT R146, RZ, 0x7610, R146 ;  /* 0x00007610ff927816 */ /* 0x000fc40000000092 */
[----:B------:R-:W-:Y:S01]  /*2790*/  ISETP.LT.AND P3, PT, R183, R88, P0 ;  /* 0x00000058b700720c */ /* 0x000fe20000761270 */
[----:B------:R4:W5:Y:S01]  /*27a0*/  @P2 LDG.E.U16 R149, desc[UR20][R8.64] ;  /* 0x0000001408952981 */ /* 0x000962000c1e1500 */
[----:B------:R-:W-:Y:S01]  /*27b0*/  LEA R10, P2, R11, R80, 0x1 ;  /* 0x000000500b0a7211 */ /* 0x000fe200078408ff */
[C---:B------:R-:W-:Y:S01]  /*27c0*/  IMAD R23, R164.reuse, 0x2, R81 ;  /* 0x00000002a4177824 */ /* 0x040fe200078e0251 */
[----:B------:R-:W-:Y:S02]  /*27d0*/  LOP3.LUT R187, R175, 0x20, RZ, 0xfc, !PT ;  /* 0x00000020afbb7812 */ /* 0x000fe400078efcff */
[----:B------:R-:W-:Y:S01]  /*27e0*/  LEA.HI.X.SX32 R11, R11, R128, 0x1, P2 ;  /* 0x000000800b0b7211 */ /* 0x000fe200010f0eff */
[----:B------:R-:W-:Y:S01]  /*27f0*/  IMAD R25, R164, 0x2, R23 ;  /* 0x00000002a4197824 */ /* 0x000fe200078e0217 */
[----:B--2---:R-:W-:-:S03]  /*2800*/  LEA R6, P5, R133, R80, 0x1 ;  /* 0x0000005085067211 */ /* 0x004fc600078a08ff */
[----:B------:R-:W2:Y:S01]  /*2810*/  @P4 LDG.E.U16 R146, desc[UR20][R10.64] ;  /* 0x000000140a924981 */ /* 0x000ea2000c1e1500 */
[----:B------:R-:W-:Y:S01]  /*2820*/  ISETP.LT.AND P4, PT, R187, R88, P0 ;  /* 0x00000058bb00720c */ /* 0x000fe20000781270 */
[C---:B------:R-:W-:Y:S01]  /*2830*/  IMAD R27, R164.reuse, 0x2, R25 ;  /* 0x00000002a41b7824 */ /* 0x040fe200078e0219 */
[----:B----4-:R-:W-:Y:S02]  /*2840*/  LEA R8, P2, R15, R80, 0x1 ;  /* 0x000000500f087211 */ /* 0x010fe400078408ff */
[----:B------:R-:W-:Y:S02]  /*2850*/  PRMT R144, RZ, 0x7610, R144 ;  /* 0x00007610ff907816 */ /* 0x000fe40000000090 */
[-C--:B------:R-:W-:Y:S02]  /*2860*/  LEA.HI.X.SX32 R7, R133, R128.reuse, 0x1, P5 ;  /* 0x0000008085077211 */ /* 0x080fe400028f0eff */
[C---:B------:R-:W-:Y:S02]  /*2870*/  LOP3.LUT R189, R175.reuse, 0x1a, RZ, 0xfc, !PT ;  /* 0x0000001aafbd7812 */ /* 0x040fe400078efcff */
[----:B------:R-:W-:Y:S01]  /*2880*/  LOP3.LUT R191, R175, 0x28, RZ, 0xfc, !PT ;  /* 0x00000028afbf7812 */ /* 0x000fe200078efcff */
[----:B------:R4:W2:Y:S01]  /*2890*/  @P3 LDG.E.U16 R144, desc[UR20][R6.64] ;  /* 0x0000001406903981 */ /* 0x0008a2000c1e1500 */
[----:B------:R-:W-:Y:S01]  /*28a0*/  LEA.HI.X.SX32 R9, R15, R128, 0x1, P2 ;  /* 0x000000800f097211 */ /* 0x000fe200010f0eff */
[----:B------:R-:W-:Y:S01]  /*28b0*/  IMAD R15, R164, 0x4, R27 ;  /* 0x00000004a40f7824 */ /* 0x000fe200078e021b */
[----:B------:R-:W-:-:S02]  /*28c0*/  PRMT R148, RZ, 0x7610, R148 ;  /* 0x00007610ff947816 */ /* 0x000fc40000000094 */
[-C--:B------:R-:W-:Y:S01]  /*28d0*/  ISETP.LT.AND P3, PT, R189, R88.reuse, P0 ;  /* 0x00000058bd00720c */ /* 0x080fe20000761270 */
[C---:B------:R-:W-:Y:S01]  /*28e0*/  IMAD R29, R164.reuse, 0x2, R15 ;  /* 0x00000002a41d7824 */ /* 0x040fe200078e020f */
[----:B------:R-:W-:Y:S02]  /*28f0*/  ISETP.LT.AND P2, PT, R191, R88, P0 ;  /* 0x00000058bf00720c */ /* 0x000fe40000741270 */
[----:B------:R-:W2:Y:S01]  /*2900*/  @P4 LDG.E.U16 R148, desc[UR20][R8.64] ;  /* 0x0000001408944981 */ /* 0x000ea2000c1e1500 */
[-C--:B----4-:R-:W-:Y:S01]  /*2910*/  LEA R6, P5, R13, R80.reuse, 0x1 ;  /* 0x000000500d067211 */ /* 0x090fe200078a08ff */
[C---:B------:R-:W-:Y:S01]  /*2920*/  IMAD R73, R164.reuse, 0x2, R29 ;  /* 0x00000002a4497824 */ /* 0x040fe200078e021d */
[----:B------:R-:W-:Y:S02]  /*2930*/  LEA R10, P4, R23, R80, 0x1 ;  /* 0x00000050170a7211 */ /* 0x000fe400078808ff */
[----:B------:R-:W-:Y:S02]  /*2940*/  PRMT R151, RZ, 0x7610, R151 ;  /* 0x00007610ff977816 */ /* 0x000fe40000000097 */
[----:B------:R-:W-:Y:S01]  /*2950*/  PRMT R126, RZ, 0x7610, R126 ;  /* 0x00007610ff7e7816 */ /* 0x000fe2000000007e */
[----:B------:R-:W-:Y:S01]  /*2960*/  IMAD R89, R164, 0x2, R73 ;  /* 0x00000002a4597824 */ /* 0x000fe200078e0249 */
[----:B------:R-:W-:-:S02]  /*2970*/  LEA.HI.X.SX32 R7, R13, R128, 0x1, P5 ;  /* 0x000000800d077211 */ /* 0x000fc400028f0eff */
[----:B------:R-:W-:Y:S02]  /*2980*/  LEA.HI.X.SX32 R11, R23, R128, 0x1, P4 ;  /* 0x00000080170b7211 */ /* 0x000fe400020f0eff */
[C---:B------:R-:W-:Y:S01]  /*2990*/  LOP3.LUT R195, R175.reuse, 0x38, RZ, 0xfc, !PT ;  /* 0x00000038afc37812 */ /* 0x040fe200078efcff */
[----:B------:R4:W2:Y:S01]  /*29a0*/  @P3 LDG.E.U16 R151, desc[UR20][R6.64] ;  /* 0x0000001406973981 */ /* 0x0008a2000c1e1500 */
[----:B------:R-:W-:Y:S01]  /*29b0*/  IMAD R85, R164, 0x2, R89 ;  /* 0x00000002a4557824 */ /* 0x000fe200078e0259 */
[----:B------:R-:W-:Y:S02]  /*29c0*/  LOP3.LUT R197, R175, 0x12, RZ, 0xfc, !PT ;  /* 0x00000012afc57812 */ /* 0x000fe400078efcff */
[----:B------:R0:W2:Y:S01]  /*29d0*/  @P2 LDG.E.U16 R126, desc[UR20][R10.64] ;  /* 0x000000140a7e2981 */ /* 0x0000a2000c1e1500 */
[----:B------:R-:W-:Y:S02]  /*29e0*/  ISETP.LT.AND P4, PT, R195, R88, P0 ;  /* 0x00000058c300720c */ /* 0x000fe40000781270 */
[----:B------:R-:W-:-:S02]  /*29f0*/  LOP3.LUT R193, R175, 0x30, RZ, 0xfc, !PT ;  /* 0x00000030afc17812 */ /* 0x000fc400078efcff */
[-C--:B----4-:R-:W-:Y:S02]  /*2a00*/  LEA R6, P2, R15, R80.reuse, 0x1 ;  /* 0x000000500f067211 */ /* 0x090fe400078408ff */
[----:B------:R-:W-:Y:S02]  /*2a10*/  LEA R14, P5, R85, R80, 0x1 ;  /* 0x00000050550e7211 */ /* 0x000fe400078a08ff */
[----:B------:R-:W-:Y:S02]  /*2a20*/  LEA.HI.X.SX32 R7, R15, R128, 0x1, P2 ;  /* 0x000000800f077211 */ /* 0x000fe400010f0eff */
[-C--:B------:R-:W-:Y:S02]  /*2a30*/  ISETP.LT.AND P2, PT, R197, R88.reuse, P0 ;  /* 0x00000058c500720c */ /* 0x080fe40000741270 */
[----:B------:R-:W-:Y:S02]  /*2a40*/  ISETP.LT.AND P3, PT, R193, R88, P0 ;  /* 0x00000058c100720c */ /* 0x000fe40000761270 */
[----:B------:R-:W-:-:S02]  /*2a50*/  PRMT R134, RZ, 0x7610, R134 ;  /* 0x00007610ff867816 */ /* 0x000fc40000000086 */
[----:B------:R-:W-:Y:S02]  /*2a60*/  LEA.HI.X.SX32 R15, R85, R128, 0x1, P5 ;  /* 0x00000080550f7211 */ /* 0x000fe400028f0eff */
[----:B------:R-:W-:Y:S02]  /*2a70*/  LEA R8, P5, R137, R80, 0x1 ;  /* 0x0000005089087211 */ /* 0x000fe400078a08ff */
[----:B------:R-:W-:Y:S01]  /*2a80*/  LOP3.LUT R201, R175, 0x2a, RZ, 0xfc, !PT ;  /* 0x0000002aafc97812 */ /* 0x000fe200078efcff */
[----:B------:R-:W4:Y:S01]  /*2a90*/  @P4 LDG.E.U16 R134, desc[UR20][R14.64] ;  /* 0x000000140e864981 */ /* 0x000f22000c1e1500 */
[----:B------:R-:W-:Y:S02]  /*2aa0*/  PRMT R153, RZ, 0x7610, R153 ;  /* 0x00007610ff997816 */ /* 0x000fe40000000099 */
[----:B------:R-:W-:Y:S02]  /*2ab0*/  PRMT R130, RZ, 0x7610, R130 ;  /* 0x00007610ff827816 */ /* 0x000fe40000000082 */
[----:B------:R-:W-:-:S02]  /*2ac0*/  LEA.HI.X.SX32 R9, R137, R128, 0x1, P5 ;  /* 0x0000008089097211 */ /* 0x000fc400028f0eff */
[----:B------:R-:W-:Y:S02]  /*2ad0*/  ISETP.LT.AND P4, PT, R201, R88, P0 ;  /* 0x00000058c900720c */ /* 0x000fe40000781270 */
[----:B------:R-:W-:Y:S01]  /*2ae0*/  LOP3.LUT R199, R175, 0x22, RZ, 0xfc, !PT ;  /* 0x00000022afc77812 */ /* 0x000fe200078efcff */
[----:B------:R1:W2:Y:S01]  /*2af0*/  @P2 LDG.E.U16 R153, desc[UR20][R8.64] ;  /* 0x0000001408992981 */ /* 0x0002a2000c1e1500 */
[----:B0-----:R-:W-:-:S03]  /*2b00*/  LEA R10, P2, R25, R80, 0x1 ;  /* 0x00000050190a7211 */ /* 0x001fc600078408ff */
[----:B------:R0:W2:Y:S01]  /*2b10*/  @P3 LDG.E.U16 R130, desc[UR20][R6.64] ;  /* 0x0000001406823981 */ /* 0x0000a2000c1e1500 */
[----:B------:R-:W-:Y:S02]  /*2b20*/  ISETP.LT.AND P3, PT, R199, R88, P0 ;  /* 0x00000058c700720c */ /* 0x000fe40000761270 */
[----:B------:R-:W-:Y:S02]  /*2b30*/  LOP3.LUT R205, R175, 0x3a, RZ, 0xfc, !PT ;  /* 0x0000003aafcd7812 */ /* 0x000fe400078efcff */
[----:B------:R-:W-:Y:S01]  /*2b40*/  PRMT R127, RZ, 0x7610, R127 ;  /* 0x00007610ff7f7816 */ /* 0x000fe2000000007f */
[----:B------:R-:W-:Y:S01]  /*2b50*/  IMAD R85, R164, 0x2, R85 ;  /* 0x00000002a4557824 */ /* 0x000fe200078e0255 */
[----:B------:R-:W-:Y:S02]  /*2b60*/  LEA.HI.X.SX32 R11, R25, R128, 0x1, P2 ;  /* 0x00000080190b7211 */ /* 0x000fe400010f0eff */
[----:B------:R-:W-:Y:S02]  /*2b70*/  LEA R12, P6, R19, R80, 0x1 ;  /* 0x00000050130c7211 */ /* 0x000fe400078c08ff */
[----:B------:R-:W-:Y:S01]  /*2b80*/  ISETP.LT.AND P2, PT, R205, R88, P0 ;  /* 0x00000058cd00720c */ /* 0x000fe20000741270 */
[----:B------:R0:W2:Y:S01]  /*2b90*/  @P4 LDG.E.U16 R127, desc[UR20][R10.64] ;  /* 0x000000140a7f4981 */ /* 0x0000a2000c1e1500 */
[----:B------:R-:W-:-:S02]  /*2ba0*/  PRMT R155, RZ, 0x7610, R155 ;  /* 0x00007610ff9b7816 */ /* 0x000fc4000000009b */
[----:B------:R-:W-:Y:S02]  /*2bb0*/  LEA.HI.X.SX32 R13, R19, R128, 0x1, P6 ;  /* 0x00000080130d7211 */ /* 0x000fe400030f0eff */
[----:B-1----:R-:W-:Y:S02]  /*2bc0*/  LEA R8, P4, R85, R80, 0x1 ;  /* 0x0000005055087211 */ /* 0x002fe400078808ff */
[----:B------:R-:W-:Y:S01]  /*2bd0*/  LOP3.LUT R203, R175, 0x32, RZ, 0xfc, !PT ;  /* 0x00000032afcb7812 */ /* 0x000fe200078efcff */
[----:B------:R1:W2:Y:S01]  /*2be0*/  @P3 LDG.E.U16 R155, desc[UR20][R12.64] ;  /* 0x000000140c9b3981 */ /* 0x0002a2000c1e1500 */
[----:B------:R-:W-:Y:S02]  /*2bf0*/  PRMT R135, RZ, 0x7610, R135 ;  /* 0x00007610ff877816 */ /* 0x000fe40000000087 */
[----:B------:R-:W-:Y:S02]  /*2c00*/  LEA.HI.X.SX32 R9, R85, R128, 0x1, P4 ;  /* 0x0000008055097211 */ /* 0x000fe400020f0eff */
[----:B------:R-:W-:-:S02]  /*2c10*/  ISETP.LT.AND P3, PT, R203, R88, P0 ;  /* 0x00000058cb00720c */ /* 0x000fc40000761270 */
[----:B------:R-:W-:Y:S01]  /*2c20*/  LOP3.LUT R209, R175, 0x14, RZ, 0xfc, !PT ;  /* 0x00000014afd17812 */ /* 0x000fe200078efcff */
[----:B------:R1:W2:Y:S01]  /*2c30*/  @P2 LDG.E.U16 R135, desc[UR20][R8.64] ;  /* 0x0000001408872981 */ /* 0x0002a2000c1e1500 */
[----:B0-----:R-:W-:Y:S02]  /*2c40*/  LEA R6, P5, R29, R80, 0x1 ;  /* 0x000000501d067211 */ /* 0x001fe400078a08ff */
[----:B------:R-:W-:Y:S02]  /*2c50*/  ISETP.LT.AND P2, PT, R209, R88, P0 ;  /* 0x00000058d100720c */ /* 0x000fe40000741270 */
[----:B------:R-:W-:Y:S02]  /*2c60*/  PRMT R131, RZ, 0x7610, R131 ;  /* 0x00007610ff837816 */ /* 0x000fe40000000083 */
[----:B------:R-:W-:Y:S02]  /*2c70*/  LEA.HI.X.SX32 R7, R29, R128, 0x1, P5 ;  /* 0x000000801d077211 */ /* 0x000fe400028f0eff */
[----:B------:R-:W-:-:S02]  /*2c80*/  LEA R10, P5, R141, R80, 0x1 ;  /* 0x000000508d0a7211 */ /* 0x000fc400078a08ff */
[----:B------:R-:W-:Y:S01]  /*2c90*/  LOP3.LUT R207, R175, 0xc, RZ, 0xfc, !PT ;  /* 0x0000000cafcf7812 */ /* 0x000fe200078efcff */
[----:B------:R0:W2:Y:S01]  /*2ca0*/  @P3 LDG.E.U16 R131, desc[UR20][R6.64] ;  /* 0x0000001406833981 */ /* 0x0000a2000c1e1500 */
[----:B------:R-:W-:Y:S02]  /*2cb0*/  PRMT R143, RZ, 0x7610, R143 ;  /* 0x00007610ff8f7816 */ /* 0x000fe4000000008f */
[----:B------:R-:W-:Y:S02]  /*2cc0*/  LEA.HI.X.SX32 R11, R141, R128, 0x1, P5 ;  /* 0x000000808d0b7211 */ /* 0x000fe400028f0eff */
[----:B------:R-:W-:Y:S01]  /*2cd0*/  ISETP.LT.AND P3, PT, R207, R88, P0 ;  /* 0x00000058cf00720c */ /* 0x000fe20000761270 */
[----:B------:R-:W-:Y:S01]  /*2ce0*/  IMAD R2, R117, R165, RZ ;  /* 0x000000a575027224 */ /* 0x000fe200078e02ff */
[-C--:B-1----:R-:W-:Y:S01]  /*2cf0*/  LEA R12, P4, R129, R80.reuse, 0x1 ;  /* 0x00000050810c7211 */ /* 0x082fe200078808ff */
[----:B------:R1:W2:Y:S01]  /*2d00*/  @P2 LDG.E.U16 R143, desc[UR20][R10.64] ;  /* 0x000000140a8f2981 */ /* 0x0002a2000c1e1500 */
[----:B------:R-:W-:-:S02]  /*2d10*/  LEA R8, P2, R21, R80, 0x1 ;  /* 0x0000005015087211 */ /* 0x000fc400078408ff */
[----:B------:R-:W-:Y:S02]  /*2d20*/  LOP3.LUT R211, R175, 0x1c, RZ, 0xfc, !PT ;  /* 0x0000001cafd37812 */ /* 0x000fe400078efcff */
[----:B------:R-:W-:Y:S02]  /*2d30*/  PRMT R139, RZ, 0x7610, R139 ;  /* 0x00007610ff8b7816 */ /* 0x000fe4000000008b */
[-C--:B------:R-:W-:Y:S02]  /*2d40*/  LEA.HI.X.SX32 R13, R129, R128.reuse, 0x1, P4 ;  /* 0x00000080810d7211 */ /* 0x080fe400020f0eff */
[----:B------:R-:W-:Y:S02]  /*2d50*/  LEA.HI.X.SX32 R9, R21, R128, 0x1, P2 ;  /* 0x0000008015097211 */ /* 0x000fe400010f0eff */
[----:B------:R-:W-:Y:S01]  /*2d60*/  LOP3.LUT R213, R175, 0x24, RZ, 0xfc, !PT ;  /* 0x00000024afd57812 */ /* 0x000fe200078efcff */
[----:B------:R1:W2:Y:S01]  /*2d70*/  @P3 LDG.E.U16 R139, desc[UR20][R12.64] ;  /* 0x000000140c8b3981 */ /* 0x0002a2000c1e1500 */
[----:B------:R-:W-:-:S02]  /*2d80*/  ISETP.LT.AND P4, PT, R211, R88, P0 ;  /* 0x00000058d300720c */ /* 0x000fc40000781270 */
[C---:B------:R-:W-:Y:S02]  /*2d90*/  LEA R68, P2, R2.reuse, UR14, 0x1 ;  /* 0x0000000e02447c11 */ /* 0x040fe4000f8408ff */
[----:B------:R-:W-:Y:S02]  /*2da0*/  ISETP.LT.AND P3, PT, R213, R88, P0 ;  /* 0x00000058d500720c */ /* 0x000fe40000761270 */
[-C--:B0-----:R-:W-:Y:S02]  /*2db0*/  LEA R6, P5, R17, R80.reuse, 0x1 ;  /* 0x0000005011067211 */ /* 0x081fe400078a08ff */
[----:B------:R-:W-:Y:S02]  /*2dc0*/  LEA.HI.X.SX32 R76, R2, UR15, 0x1, P2 ;  /* 0x0000000f024c7c11 */ /* 0x000fe400090f0eff */
[----:B------:R-:W-:Y:S02]  /*2dd0*/  LEA R2, P2, R3, R80, 0x1 ;  /* 0x0000005003027211 */ /* 0x000fe400078408ff */
[----:B------:R-:W-:Y:S01]  /*2de0*/  PRMT R145, RZ, 0x7610, R145 ;  /* 0x00007610ff917816 */ /* 0x000fe20000000091 */
[----:B-1----:R-:W-:Y:S01]  /*2df0*/  IMAD R11, R16, UR4, RZ ;  /* 0x00000004100b7c24 */ /* 0x002fe2000f8e02ff */
[-C--:B------:R-:W-:Y:S01]  /*2e00*/  LEA.HI.X.SX32 R7, R17, R128.reuse, 0x1, P5 ;  /* 0x0000008011077211 */ /* 0x080fe200028f0eff */
[----:B------:R-:W-:Y:S01]  /*2e10*/  IMAD R67, R70, UR4, RZ ;  /* 0x0000000446437c24 */ /* 0x000fe2000f8e02ff */
[----:B------:R-:W-:Y:S01]  /*2e20*/  LEA.HI.X.SX32 R3, R3, R128, 0x1, P2 ;  /* 0x0000008003037211 */ /* 0x000fe200010f0eff */
[----:B------:R-:W-:Y:S01]  /*2e30*/  IMAD R15, R20, UR4, RZ ;  /* 0x00000004140f7c24 */ /* 0x000fe2000f8e02ff */
[-C--:B------:R-:W-:Y:S01]  /*2e40*/  LEA R70, P2, R27, R80.reuse, 0x1 ;  /* 0x000000501b467211 */ /* 0x080fe200078408ff */
[----:B------:R-:W-:Y:S01]  /*2e50*/  IMAD R69, R72, UR4, RZ ;  /* 0x0000000448457c24 */ /* 0x000fe2000f8e02ff */
[----:B------:R-:W-:Y:S01]  /*2e60*/  PRMT R244, RZ, 0x7610, R244 ;  /* 0x00007610fff47816 */ /* 0x000fe200000000f4 */
[----:B------:R-:W-:Y:S01]  /*2e70*/  IMAD R72, R74, UR4, RZ ;  /* 0x000000044a487c24 */ /* 0x000fe2000f8e02ff */
[----:B------:R0:W2:Y:S01]  /*2e80*/  @P4 LDG.E.U16 R145, desc[UR20][R6.64] ;  /* 0x0000001406914981 */ /* 0x0000a2000c1e1500 */
[----:B------:R-:W-:Y:S01]  /*2e90*/  IMAD R13, R18, UR4, RZ ;  /* 0x00000004120d7c24 */ /* 0x000fe2000f8e02ff */
[----:B------:R-:W-:Y:S01]  /*2ea0*/  LEA R4, P5, R5, R80, 0x1 ;  /* 0x0000005005047211 */ /* 0x000fe200078a08ff */
[----:B------:R-:W-:Y:S01]  /*2eb0*/  IMAD R74, R71, UR4, RZ ;  /* 0x00000004474a7c24 */ /* 0x000fe2000f8e02ff */
[----:B------:R-:W-:Y:S01]  /*2ec0*/  LEA.HI.X.SX32 R71, R27, R128, 0x1, P2 ;  /* 0x000000801b477211 */ /* 0x000fe200010f0eff */
[----:B------:R-:W-:Y:S01]  /*2ed0*/  IMAD R17, R22, UR4, RZ ;  /* 0x0000000416117c24 */ /* 0x000fe2000f8e02ff */
[-C--:B------:R-:W-:Y:S01]  /*2ee0*/  LEA R10, P2, R15, R68.reuse, 0x1 ;  /* 0x000000440f0a7211 */ /* 0x080fe200078408ff */
[----:B------:R-:W-:Y:S01]  /*2ef0*/  IMAD R21, R26, UR4, RZ ;  /* 0x000000041a157c24 */ /* 0x000fe2000f8e02ff */
[----:B------:R1:W2:Y:S01]  /*2f00*/  @P3 LDG.E.U16 R244, desc[UR20][R8.64] ;  /* 0x0000001408f43981 */ /* 0x0002a2000c1e1500 */
[----:B0-----:R-:W-:Y:S01]  /*2f10*/  LEA R6, P6, R11, R68, 0x1 ;  /* 0x000000440b067211 */ /* 0x001fe200078c08ff */
[----:B------:R-:W-:Y:S01]  /*2f20*/  IMAD R19, R24, UR4, RZ ;  /* 0x0000000418137c24 */ /* 0x000fe2000f8e02ff */
[----:B------:R-:W-:Y:S01]  /*2f30*/  LEA.HI.X.SX32 R5, R5, R128, 0x1, P5 ;  /* 0x0000008005057211 */ /* 0x000fe200028f0eff */
[----:B------:R-:W-:Y:S01]  /*2f40*/  IMAD R23, R28, UR4, RZ ;  /* 0x000000041c177c24 */ /* 0x000fe2000f8e02ff */
[----:B------:R-:W-:Y:S01]  /*2f50*/  LEA.HI.X.SX32 R7, R11, R76, 0x1, P6 ;  /* 0x0000004c0b077211 */ /* 0x000fe200030f0eff */
[----:B------:R-:W-:Y:S01]  /*2f60*/  IMAD R28, R32, UR4, RZ ;  /* 0x00000004201c7c24 */ /* 0x000fe2000f8e02ff */
[----:B------:R-:W-:-:S02]  /*2f70*/  LEA R12, P6, R17, R68, 0x1 ;  /* 0x00000044110c7211 */ /* 0x000fc400078c08ff */
[----:B-1----:R-:W-:Y:S02]  /*2f80*/  LEA R8, P5, R13, R68, 0x1 ;  /* 0x000000440d087211 */ /* 0x002fe400078a08ff */
[----:B------:R-:W-:Y:S02]  /*2f90*/  LEA.HI.X.SX32 R11, R15, R76, 0x1, P2 ;  /* 0x0000004c0f0b7211 */ /* 0x000fe400010f0eff */
[----:B------:R-:W-:Y:S01]  /*2fa0*/  LEA R16, P2, R21, R68, 0x1 ;  /* 0x0000004415107211 */ /* 0x000fe200078408ff */
[----:B------:R-:W-:Y:S01]  /*2fb0*/  IMAD R25, R30, UR4, RZ ;  /* 0x000000041e197c24 */ /* 0x000fe2000f8e02ff */
[----:B------:R-:W-:Y:S01]  /*2fc0*/  LEA.HI.X.SX32 R9, R13, R76, 0x1, P5 ;  /* 0x0000004c0d097211 */ /* 0x000fe200028f0eff */
[----:B------:R-:W-:Y:S01]  /*2fd0*/  IMAD R29, R34, UR4, RZ ;  /* 0x00000004221d7c24 */ /* 0x000fe2000f8e02ff */
[----:B------:R-:W-:Y:S02]  /*2fe0*/  LEA R14, P5, R19, R68, 0x1 ;  /* 0x00000044130e7211 */ /* 0x000fe400078a08ff */
[----:B------:R-:W-:Y:S01]  /*2ff0*/  LEA.HI.X.SX32 R13, R17, R76, 0x1, P6 ;  /* 0x0000004c110d7211 */ /* 0x000fe200030f0eff */
[----:B------:R-:W-:Y:S01]  /*3000*/  IMAD R33, R38, UR4, RZ ;  /* 0x0000000426217c24 */ /* 0x000fe2000f8e02ff */
[----:B------:R-:W-:-:S02]  /*3010*/  LEA R18, P6, R23, R68, 0x1 ;  /* 0x0000004417127211 */ /* 0x000fc400078c08ff */
        /* <DEDUP_REMOVED lines=51> */
[----:B------:R-:W-:Y:S02]  /*3350*/  LEA.HI.X.SX32 R49, R53, R76, 0x1, P6 ;  /* 0x0000004c35317211 */ /* 0x000fe400030f0eff */
[----:B------:R-:W-:-:S02]  /*3360*/  LEA R54, P6, R59, R68, 0x1 ;  /* 0x000000443b367211 */ /* 0x000fc400078c08ff */
[----:B------:R-:W-:Y:S02]  /*3370*/  LEA.HI.X.SX32 R53, R57, R76, 0x1, P2 ;  /* 0x0000004c39357211 */ /* 0x000fe400010f0eff */
[----:B------:R-:W-:Y:S02]  /*3380*/  LEA R58, P2, R63, R68, 0x1 ;  /* 0x000000443f3a7211 */ /* 0x000fe400078408ff */
[----:B------:R-:W-:Y:S02]  /*3390*/  LEA.HI.X.SX32 R51, R55, R76, 0x1, P5 ;  /* 0x0000004c37337211 */ /* 0x000fe400028f0eff */
[----:B------:R-:W-:Y:S02]  /*33a0*/  LEA R56, P5, R61, R68, 0x1 ;  /* 0x000000443d387211 */ /* 0x000fe400078a08ff */
[----:B------:R-:W-:Y:S02]  /*33b0*/  LEA.HI.X.SX32 R55, R59, R76, 0x1, P6 ;  /* 0x0000004c3b377211 */ /* 0x000fe400030f0eff */
[----:B------:R-:W-:-:S02]  /*33c0*/  LEA R60, P6, R65, R68, 0x1 ;  /* 0x00000044413c7211 */ /* 0x000fc400078c08ff */
[----:B------:R-:W-:Y:S02]  /*33d0*/  LEA.HI.X.SX32 R59, R63, R76, 0x1, P2 ;  /* 0x0000004c3f3b7211 */ /* 0x000fe400010f0eff */
[----:B------:R-:W-:Y:S02]  /*33e0*/  LEA R64, P2, R69, R68, 0x1 ;  /* 0x0000004445407211 */ /* 0x000fe400078408ff */
[----:B------:R-:W-:Y:S02]  /*33f0*/  LOP3.LUT R215, R175, 0x2, RZ, 0xfc, !PT ;  /* 0x00000002afd77812 */ /* 0x000fe400078efcff */
[-C--:B------:R-:W-:Y:S02]  /*3400*/  LEA.HI.X.SX32 R57, R61, R76.reuse, 0x1, P5 ;  /* 0x0000004c3d397211 */ /* 0x080fe400028f0eff */
[----:B------:R-:W-:Y:S02]  /*3410*/  LEA.HI.X.SX32 R61, R65, R76, 0x1, P6 ;  /* 0x0000004c413d7211 */ /* 0x000fe400030f0eff */
[----:B------:R-:W-:-:S02]  /*3420*/  ISETP.LT.AND P4, PT, R175, R88, P0 ;  /* 0x00000058af00720c */ /* 0x000fc40000781270 */
[----:B------:R-:W-:Y:S02]  /*3430*/  LEA.HI.X.SX32 R65, R69, R76, 0x1, P2 ;  /* 0x0000004c45417211 */ /* 0x000fe400010f0eff */
[----:B------:R-:W-:Y:S02]  /*3440*/  ISETP.LT.AND P2, PT, R215, R88, P0 ;  /* 0x00000058d700720c */ /* 0x000fe40000741270 */
[----:B------:R-:W-:Y:S02]  /*3450*/  PRMT R138, RZ, 0x7610, R138 ;  /* 0x00007610ff8a7816 */ /* 0x000fe4000000008a */
[----:B------:R-:W-:-:S05]  /*3460*/  PRMT R147, RZ, 0x7610, R147 ;  /* 0x00007610ff937816 */ /* 0x000fca0000000093 */
[----:B------:R-:W2:Y:S04]  /*3470*/  @P4 LDG.E.U16 R138, desc[UR20][R2.64] ;  /* 0x00000014028a4981 */ /* 0x000ea8000c1e1500 */
[----:B------:R-:W2:Y:S01]  /*3480*/  @P2 LDG.E.U16 R147, desc[UR20][R4.64] ;  /* 0x0000001404932981 */ /* 0x000ea2000c1e1500 */
[-C--:B------:R-:W-:Y:S02]  /*3490*/  LEA R62, P5, R67, R68.reuse, 0x1 ;  /* 0x00000044433e7211 */ /* 0x080fe400078a08ff */
[----:B------:R-:W-:Y:S02]  /*34a0*/  LEA R66, P6, R72, R68, 0x1 ;  /* 0x0000004448427211 */ /* 0x000fe400078c08ff */
[----:B------:R-:W-:Y:S02]  /*34b0*/  LOP3.LUT R219, R175, 0x34, RZ, 0xfc, !PT ;  /* 0x00000034afdb7812 */ /* 0x000fe400078efcff */
[----:B------:R-:W-:-:S02]  /*34c0*/  LEA.HI.X.SX32 R63, R67, R76, 0x1, P5 ;  /* 0x0000004c433f7211 */ /* 0x000fc400028f0eff */
[----:B------:R-:W-:Y:S02]  /*34d0*/  LEA.HI.X.SX32 R67, R72, R76, 0x1, P6 ;  /* 0x0000004c48437211 */ /* 0x000fe400030f0eff */
[----:B------:R-:W-:Y:S02]  /*34e0*/  LOP3.LUT R217, R175, 0x2c, RZ, 0xfc, !PT ;  /* 0x0000002cafd97812 */ /* 0x000fe400078efcff */
[----:B------:R-:W-:Y:S01]  /*34f0*/  ISETP.LT.AND P6, PT, R219, R88, P0 ;  /* 0x00000058db00720c */ /* 0x000fe200007c1270 */
[----:B------:R-:W-:Y:S01]  /*3500*/  IMAD R85, R164, 0x2, R85 ;  /* 0x00000002a4557824 */ /* 0x000fe200078e0255 */
[----:B------:R-:W-:Y:S02]  /*3510*/  LEA R68, P5, R74, R68, 0x1 ;  /* 0x000000444a447211 */ /* 0x000fe400078a08ff */
[----:B------:R-:W-:Y:S02]  /*3520*/  ISETP.LT.AND P3, PT, R217, R88, P0 ;  /* 0x00000058d900720c */ /* 0x000fe40000761270 */
[----:B------:R-:W-:-:S02]  /*3530*/  LEA R72, P4, R73, R80, 0x1 ;  /* 0x0000005049487211 */ /* 0x000fc400078808ff */
[----:B------:R-:W-:Y:S02]  /*3540*/  LOP3.LUT R221, R175, 0x3c, RZ, 0xfc, !PT ;  /* 0x0000003cafdd7812 */ /* 0x000fe400078efcff */
[----:B------:R-:W-:Y:S02]  /*3550*/  LEA.HI.X.SX32 R69, R74, R76, 0x1, P5 ;  /* 0x0000004c4a457211 */ /* 0x000fe400028f0eff */
[----:B------:R-:W-:Y:S02]  /*3560*/  PRMT R240, RZ, 0x7610, R240 ;  /* 0x00007610fff07816 */ /* 0x000fe400000000f0 */
[----:B------:R-:W-:Y:S02]  /*3570*/  LEA.HI.X.SX32 R73, R73, R128, 0x1, P4 ;  /* 0x0000008049497211 */ /* 0x000fe400020f0eff */
[-C--:B------:R-:W-:Y:S02]  /*3580*/  LEA R92, P5, R85, R80.reuse, 0x1 ;  /* 0x00000050555c7211 */ /* 0x080fe400078a08ff */
[----:B------:R-:W-:Y:S01]  /*3590*/  LEA R84, P4, R79, R80, 0x1 ;  /* 0x000000504f547211 */ /* 0x000fe200078808ff */
[----:B------:R0:W5:Y:S01]  /*35a0*/  @P6 LDG.E.U16 R240, desc[UR20][R72.64] ;  /* 0x0000001448f06981 */ /* 0x000162000c1e1500 */
[----:B------:R-:W-:-:S02]  /*35b0*/  ISETP.LT.AND P2, PT, R221, R88, P0 ;  /* 0x00000058dd00720c */ /* 0x000fc40000741270 */
[----:B------:R-:W-:Y:S02]  /*35c0*/  PRMT R242, RZ, 0x7610, R242 ;  /* 0x00007610fff27816 */ /* 0x000fe400000000f2 */
[----:B------:R-:W-:Y:S01]  /*35d0*/  LEA.HI.X.SX32 R93, R85, R128, 0x1, P5 ;  /* 0x00000080555d7211 */ /* 0x000fe200028f0eff */
[----:B------:R-:W-:Y:S01]  /*35e0*/  IMAD R125, R173, R164, RZ ;  /* 0x000000a4ad7d7224 */ /* 0x000fe200078e02ff */
[----:B------:R-:W-:Y:S01]  /*35f0*/  LEA.HI.X.SX32 R85, R79, R128, 0x1, P4 ;  /* 0x000000804f557211 */ /* 0x000fe200020f0eff */
[----:B------:R-:W-:Y:S01]  /*3600*/  IMAD R163, R169, R164, RZ ;  /* 0x000000a4a9a37224 */ /* 0x000fe200078e02ff */
[-C--:B------:R-:W-:Y:S01]  /*3610*/  LEA R90, P4, R89, R80.reuse, 0x1 ;  /* 0x00000050595a7211 */ /* 0x080fe200078808ff */
[----:B------:R1:W5:Y:S01]  /*3620*/  @P3 LDG.E.U16 R242, desc[UR20][R70.64] ;  /* 0x0000001446f23981 */ /* 0x000362000c1e1500 */
[----:B0-----:R-:W-:Y:S02]  /*3630*/  LEA R72, P6, R77, R80, 0x1 ;  /* 0x000000504d487211 */ /* 0x001fe400078c08ff */
[----:B------:R-:W-:-:S02]  /*3640*/  PRMT R238, RZ, 0x7610, R238 ;  /* 0x00007610ffee7816 */ /* 0x000fc400000000ee */
[-C--:B------:R-:W-:Y:S02]  /*3650*/  LEA.HI.X.SX32 R91, R89, R128.reuse, 0x1, P4 ;  /* 0x00000080595b7211 */ /* 0x080fe400020f0eff */
[----:B------:R-:W-:Y:S02]  /*3660*/  LEA.HI.X.SX32 R73, R77, R128, 0x1, P6 ;  /* 0x000000804d497211 */ /* 0x000fe400030f0eff */
[----:B------:R-:W-:Y:S01]  /*3670*/  LEA R86, P3, R81, R80, 0x1 ;  /* 0x0000005051567211 */ /* 0x000fe200078608ff */
[----:B------:R-:W-:Y:S01]  /*3680*/  IMAD R161, R171, R164, RZ ;  /* 0x000000a4aba17224 */ /* 0x000fe200078e02ff */
[-C--:B-1----:R-:W-:Y:S01]  /*3690*/  LEA R70, P5, R75, R80.reuse, 0x1 ;  /* 0x000000504b467211 */ /* 0x082fe200078a08ff */
[----:B------:R-:W5:Y:S01]  /*36a0*/  @P2 LDG.E.U16 R238, desc[UR20][R92.64] ;  /* 0x000000145cee2981 */ /* 0x000f62000c1e1500 */
[-C--:B------:R-:W-:Y:S02]  /*36b0*/  LEA R74, P4, R125, R80.reuse, 0x1 ;  /* 0x000000507d4a7211 */ /* 0x080fe400078808ff */
[----:B------:R-:W-:-:S02]  /*36c0*/  LEA R78, P6, R163, R80, 0x1 ;  /* 0x00000050a34e7211 */ /* 0x000fc400078c08ff */
[C---:B------:R-:W-:Y:S02]  /*36d0*/  LOP3.LUT R223, R175.reuse, 0x16, RZ, 0xfc, !PT ;  /* 0x00000016afdf7812 */ /* 0x040fe400078efcff */
[C---:B------:R-:W-:Y:S02]  /*36e0*/  LOP3.LUT R225, R175.reuse, 0x26, RZ, 0xfc, !PT ;  /* 0x00000026afe17812 */ /* 0x040fe400078efcff */
[C---:B------:R-:W-:Y:S02]  /*36f0*/  LOP3.LUT R227, R175.reuse, 0x36, RZ, 0xfc, !PT ;  /* 0x00000036afe37812 */ /* 0x040fe400078efcff */
[----:B------:R-:W-:Y:S02]  /*3700*/  LOP3.LUT R229, R175, 0x4, RZ, 0xfc, !PT ;  /* 0x00000004afe57812 */ /* 0x000fe400078efcff */
[-C--:B------:R-:W-:Y:S02]  /*3710*/  LEA.HI.X.SX32 R71, R75, R128.reuse, 0x1, P5 ;  /* 0x000000804b477211 */ /* 0x080fe400028f0eff */
[----:B------:R-:W-:-:S02]  /*3720*/  LEA.HI.X.SX32 R87, R81, R128, 0x1, P3 ;  /* 0x0000008051577211 */ /* 0x000fc400018f0eff */
[-C--:B------:R-:W-:Y:S02]  /*3730*/  LEA.HI.X.SX32 R75, R125, R128.reuse, 0x1, P4 ;  /* 0x000000807d4b7211 */ /* 0x080fe400020f0eff */
[----:B------:R-:W-:Y:S02]  /*3740*/  LEA.HI.X.SX32 R79, R163, R128, 0x1, P6 ;  /* 0x00000080a34f7211 */ /* 0x000fe400030f0eff */
[-C--:B------:R-:W-:Y:S02]  /*3750*/  ISETP.LT.AND P3, PT, R223, R88.reuse, P0 ;  /* 0x00000058df00720c */ /* 0x080fe40000761270 */
[-C--:B------:R-:W-:Y:S02]  /*3760*/  ISETP.LT.AND P4, PT, R225, R88.reuse, P0 ;  /* 0x00000058e100720c */ /* 0x080fe40000781270 */
[-C--:B------:R-:W-:Y:S02]  /*3770*/  ISETP.LT.AND P6, PT, R227, R88.reuse, P0 ;  /* 0x00000058e300720c */ /* 0x080fe400007c1270 */
[----:B------:R-:W-:Y:S01]  /*3780*/  ISETP.LT.AND P2, PT, R229, R88, P0 ;  /* 0x00000058e500720c */ /* 0x000fe20000741270 */
[----:B------:R-:W-:Y:S01]  /*3790*/  IMAD R177, R167, R164, RZ ;  /* 0x000000a4a7b17224 */ /* 0x000fe200078e02ff */
[----:B------:R-:W-:-:S02]  /*37a0*/  LEA R76, P5, R161, R80, 0x1 ;  /* 0x00000050a14c7211 */ /* 0x000fc400078a08ff */
[----:B------:R-:W-:Y:S02]  /*37b0*/  PRMT R218, RZ, 0x7610, R218 ;  /* 0x00007610ffda7816 */ /* 0x000fe400000000da */
[----:B------:R-:W-:Y:S02]  /*37c0*/  PRMT R236, RZ, 0x7610, R236 ;  /* 0x00007610ffec7816 */ /* 0x000fe400000000ec */
[----:B------:R-:W-:Y:S02]  /*37d0*/  PRMT R234, RZ, 0x7610, R234 ;  /* 0x00007610ffea7816 */ /* 0x000fe400000000ea */
[----:B------:R-:W-:Y:S01]  /*37e0*/  PRMT R163, RZ, 0x7610, R163 ;  /* 0x00007610ffa37816 */ /* 0x000fe200000000a3 */
[----:B------:R0:W5:Y:S01]  /*37f0*/  @P3 LDG.E.U16 R218, desc[UR20][R84.64] ;  /* 0x0000001454da3981 */ /* 0x000162000c1e1500 */
[----:B------:R-:W-:Y:S02]  /*3800*/  LEA.HI.X.SX32 R77, R161, R128, 0x1, P5 ;  /* 0x00000080a14d7211 */ /* 0x000fe400028f0eff */
[----:B------:R-:W-:Y:S01]  /*3810*/  LEA R80, P5, R177, R80, 0x1 ;  /* 0x00000050b1507211 */ /* 0x000fe200078a08ff */
[----:B------:R1:W5:Y:S01]  /*3820*/  @P4 LDG.E.U16 R236, desc[UR20][R86.64] ;  /* 0x0000001456ec4981 */ /* 0x000362000c1e1500 */
[----:B------:R-:W-:-:S02]  /*3830*/  LOP3.LUT R231, R175, 0x6, RZ, 0xfc, !PT ;  /* 0x00000006afe77812 */ /* 0x000fc400078efcff */
[----:B------:R-:W-:Y:S01]  /*3840*/  LEA.HI.X.SX32 R81, R177, R128, 0x1, P5 ;  /* 0x00000080b1517211 */ /* 0x000fe200028f0eff */
[----:B------:R0:W5:Y:S01]  /*3850*/  @P6 LDG.E.U16 R234, desc[UR20][R90.64] ;  /* 0x000000145aea6981 */ /* 0x000162000c1e1500 */
[-C--:B------:R-:W-:Y:S02]  /*3860*/  ISETP.LT.AND P6, PT, R231, R88.reuse, P0 ;  /* 0x00000058e700720c */ /* 0x080fe400007c1270 */
[-C--:B------:R-:W-:Y:S01]  /*3870*/  ISETP.LT.AND P5, PT, R173, R88.reuse, P0 ;  /* 0x00000058ad00720c */ /* 0x080fe200007a1270 */
[----:B------:R-:W5:Y:S01]  /*3880*/  @P2 LDG.E.U16 R163, desc[UR20][R70.64] ;  /* 0x0000001446a32981 */ /* 0x000f62000c1e1500 */
[-C--:B------:R-:W-:Y:S02]  /*3890*/  ISETP.LT.AND P4, PT, R171, R88.reuse, P0 ;  /* 0x00000058ab00720c */ /* 0x080fe40000781270 */
[-C--:B------:R-:W-:Y:S02]  /*38a0*/  ISETP.LT.AND P3, PT, R169, R88.reuse, P0 ;  /* 0x00000058a900720c */ /* 0x080fe40000761270 */
[----:B------:R-:W-:-:S02]  /*38b0*/  ISETP.LT.AND P2, PT, R167, R88, P0 ;  /* 0x00000058a700720c */ /* 0x000fc40000741270 */
[----:B------:R-:W-:Y:S02]  /*38c0*/  ISETP.LT.AND P0, PT, R117, R88, P0 ;  /* 0x000000587500720c */ /* 0x000fe40000701270 */
[----:B------:R-:W-:Y:S02]  /*38d0*/  PRMT R232, RZ, 0x7610, R232 ;  /* 0x00007610ffe87816 */ /* 0x000fe400000000e8 */
[----:B------:R-:W-:Y:S02]  /*38e0*/  PRMT R230, RZ, 0x7610, R230 ;  /* 0x00007610ffe67816 */ /* 0x000fe400000000e6 */
[----:B------:R-:W-:Y:S02]  /*38f0*/  PRMT R228, RZ, 0x7610, R228 ;  /* 0x00007610ffe47816 */ /* 0x000fe400000000e4 */
[----:B------:R-:W-:Y:S01]  /*3900*/  PRMT R226, RZ, 0x7610, R226 ;  /* 0x00007610ffe27816 */ /* 0x000fe200000000e2 */
[----:B------:R-:W5:Y:S01]  /*3910*/  @P6 LDG.E.U16 R232, desc[UR20][R72.64] ;  /* 0x0000001448e86981 */ /* 0x000f62000c1e1500 */
[----:B------:R-:W-:-:S02]  /*3920*/  PRMT R224, RZ, 0x7610, R224 ;  /* 0x00007610ffe07816 */ /* 0x000fc400000000e0 */
[----:B------:R-:W-:Y:S01]  /*3930*/  PRMT R222, RZ, 0x7610, R222 ;  /* 0x00007610ffde7816 */ /* 0x000fe200000000de */
[----:B------:R-:W5:Y:S01]  /*3940*/  @P5 LDG.E.U16 R230, desc[UR20][R74.64] ;  /* 0x000000144ae65981 */ /* 0x000f62000c1e1500 */
[----:B------:R-:W-:Y:S02]  /*3950*/  PRMT R220, RZ, 0x7610, R220 ;  /* 0x00007610ffdc7816 */ /* 0x000fe400000000dc */
[----:B------:R-:W-:Y:S01]  /*3960*/  PRMT R180, RZ, 0x7610, R180 ;  /* 0x00007610ffb47816 */ /* 0x000fe200000000b4 */
[----:B------:R-:W5:Y:S01]  /*3970*/  @P4 LDG.E.U16 R228, desc[UR20][R76.64] ;  /* 0x000000144ce44981 */ /* 0x000f62000c1e1500 */
        /* <DEDUP_REMOVED lines=42> */
[----:B------:R-:W-:-:S03]  /*3c20*/  PRMT R214, RZ, 0x7610, R214 ;  /* 0x00007610ffd67816 */ /* 0x000fc600000000d6 */
[----:B------:R-:W5:Y:S04]  /*3c30*/  @P0 LDG.E.U16 R237, desc[UR20][R40.64] ;  /* 0x0000001428ed0981 */ /* 0x000f68000c1e1500 */
        /* <DEDUP_REMOVED lines=18> */
[----:B------:R-:W5:Y:S01]  /*3d60*/  @P0 LDG.E.U16 R214, desc[UR20][R68.64] ;  /* 0x0000001444d60981 */ /* 0x000f62000c1e1500 */
[----:B0-----:R-:W-:-:S02]  /*3d70*/  SHF.R.S32.HI R84, RZ, 0x1f, R83 ;  /* 0x0000001fff547819 */ /* 0x001fc40000011453 */
[----:B------:R-:W-:Y:S01]  /*3d80*/  SHF.R.S32.HI R85, RZ, 0x6, R0 ;  /* 0x00000006ff557819 */ /* 0x000fe20000011400 */
[----:B------:R-:W-:Y:S01]  /*3d90*/  IMAD.SHL.U32 R177, R117, 0x2, RZ ;  /* 0x0000000275b17824 */ /* 0x000fe200078e00ff */
[----:B------:R-:W-:Y:S01]  /*3da0*/  SHF.L.U64.HI R83, R83, 0x1, R84 ;  /* 0x0000000153537819 */ /* 0x000fe20000010254 */
[----:B------:R-:W-:-:S04]  /*3db0*/  @!UP1 UIADD3 UR4, UPT, UPT, -UR6, 0x100000, URZ ;  /* 0x0010000006049890 */ /* 0x000fc8000fffe1ff */
[----:B------:R-:W-:Y:S02]  /*3dc0*/  @!UP1 USHF.L.U32 UR5, UR4, 0xb, URZ ;  /* 0x0000000b04059899 */ /* 0x000fe400080006ff */
[----:B------:R-:W-:Y:S01]  /*3dd0*/  @!UP1 USHF.L.U32 UR4, UR4, 0x1, URZ ;  /* 0x0000000104049899 */ /* 0x000fe200080006ff */
[----:B------:R-:W-:Y:S02]  /*3de0*/  SGXT R84, R85, 0x1 ;  /* 0x000000015554781a */ /* 0x000fe40000000200 */
[----:B------:R-:W-:Y:S02]  /*3df0*/  SHF.R.S32.HI R140, RZ, 0x1f, R159 ;  /* 0x0000001fff8c7819 */ /* 0x000fe4000001149f */
[----:B------:R-:W-:Y:S02]  /*3e00*/  LEA R162, P2, R159, R82, 0x1 ;  /* 0x000000529fa27211 */ /* 0x000fe400078408ff */
[----:B------:R-:W-:Y:S01]  /*3e10*/  LOP3.LUT R177, R177, 0x90, R84, 0x78, !PT ;  /* 0x00000090b1b17812 */ /* 0x000fe200078e7854 */
[----:B------:R-:W-:Y:S01]  /*3e20*/  VOTEU.ALL UP2, P1 ;  /* 0x0000000000ff7886 */ /* 0x000fe20000840000 */
[----:B------:R-:W-:-:S02]  /*3e30*/  LEA.HI.X R140, R159, R83, R140, 0x1, P2 ;  /* 0x000000539f8c7211 */ /* 0x000fc400010f0c8c */
[----:B------:R-:W-:Y:S02]  /*3e40*/  SHF.R.S32.HI R84, RZ, 0x1f, R129 ;  /* 0x0000001fff547819 */ /* 0x000fe40000011481 */
[----:B------:R-:W-:Y:S01]  /*3e50*/  LEA R128, P2, R129, R82, 0x1 ;  /* 0x0000005281807211 */ /* 0x000fe200078408ff */
[----:B------:R0:W0:Y:S01]  /*3e60*/  @!UP2 SYNCS.EXCH.64 URZ, [UR9+0x8008], UR4 ;  /* 0x0080080409ffa5b2 */ /* 0x0000220008000100 */
[C---:B------:R-:W-:Y:S02]  /*3e70*/  LOP3.LUT R176, R177.reuse, 0x20, RZ, 0x3c, !PT ;  /* 0x00000020b1b07812 */ /* 0x040fe400078e3cff */
[----:B------:R-:W-:Y:S01]  /*3e80*/  LOP3.LUT R174, R177, 0x40, RZ, 0x3c, !PT ;  /* 0x00000040b1ae7812 */ /* 0x000fe200078e3cff */
[----:B------:R-:W-:Y:S01]  /*3e90*/  IMAD R154, R185, R164, RZ ;  /* 0x000000a4b99a7224 */ /* 0x000fe200078e02ff */
[----:B-1----:R-:W-:Y:S02]  /*3ea0*/  SHF.R.S32.HI R86, RZ, 0x1f, R157 ;  /* 0x0000001fff567819 */ /* 0x002fe4000001149d */
[----:B------:R-:W-:-:S02]  /*3eb0*/  LEA R92, P3, R157, R82, 0x1 ;  /* 0x000000529d5c7211 */ /* 0x000fc400078608ff */
[----:B------:R-:W-:Y:S01]  /*3ec0*/  LEA.HI.X R129, R129, R83, R84, 0x1, P2 ;  /* 0x0000005381817211 */ /* 0x000fe200010f0c54 */
[----:B------:R-:W-:Y:S01]  /*3ed0*/  IMAD R84, R223, R164, RZ ;  /* 0x000000a4df547224 */ /* 0x000fe200078e02ff */
[----:B------:R-:W-:Y:S01]  /*3ee0*/  SHF.R.S32.HI R90, RZ, 0x1f, R137 ;  /* 0x0000001fff5a7819 */ /* 0x000fe20000011489 */
[----:B---3--:R-:W-:Y:S01]  /*3ef0*/  STS.U16 [R177+UR9+0x400], R142 ;  /* 0x0004008eb1007988 */ /* 0x008fe20008000409 */
[----:B------:R-:W-:Y:S02]  /*3f00*/  SHF.R.S32.HI R150, RZ, 0x1f, R141 ;  /* 0x0000001fff967819 */ /* 0x000fe4000001148d */
[-C--:B------:R-:W-:Y:S01]  /*3f10*/  LEA R136, P4, R137, R82.reuse, 0x1 ;  /* 0x0000005289887211 */ /* 0x080fe200078808ff */
[----:B--2---:R-:W-:Y:S01]  /*3f20*/  STS.U16 [R177+UR9+0x800], R144 ;  /* 0x00080090b1007988 */ /* 0x004fe20008000409 */
[----:B------:R-:W-:-:S03]  /*3f30*/  LEA R216, P5, R141, R82, 0x1 ;  /* 0x000000528dd87211 */ /* 0x000fc600078a08ff */
[----:B------:R-:W-:Y:S01]  /*3f40*/  STS.U16 [R177+UR9+0xc00], R146 ;  /* 0x000c0092b1007988 */ /* 0x000fe20008000409 */
[----:B------:R-:W-:-:S03]  /*3f50*/  ISETP.NE.U32.AND P0, PT, R132, RZ, PT ;  /* 0x000000ff8400720c */ /* 0x000fc60003f05070 */
[----:B------:R-:W-:Y:S01]  /*3f60*/  STS.U16 [R177+UR9+0x1000], R148 ;  /* 0x00100094b1007988 */ /* 0x000fe20008000409 */
[----:B------:R-:W-:-:S03]  /*3f70*/  LEA.HI.X R93, R157, R83, R86, 0x1, P3 ;  /* 0x000000539d5d7211 */ /* 0x000fc600018f0c56 */
[----:B------:R-:W-:Y:S01]  /*3f80*/  STS.U16 [R177+UR9+0x1400], R126 ;  /* 0x0014007eb1007988 */ /* 0x000fe20008000409 */
[----:B------:R-:W-:-:S03]  /*3f90*/  SHF.R.S32.HI R86, RZ, 0x1f, R133 ;  /* 0x0000001fff567819 */ /* 0x000fc60000011485 */
[----:B------:R-:W-:Y:S01]  /*3fa0*/  STS.U16 [R177+UR9+0x1800], R130 ;  /* 0x00180082b1007988 */ /* 0x000fe20008000409 */
[----:B------:R-:W-:-:S03]  /*3fb0*/  LEA R132, P3, R133, R82, 0x1 ;  /* 0x0000005285847211 */ /* 0x000fc600078608ff */
[----:B----4-:R-:W-:Y:S01]  /*3fc0*/  STS.U16 [R177+UR9+0x1c00], R134 ;  /* 0x001c0086b1007988 */ /* 0x010fe20008000409 */
[----:B------:R-:W-:-:S03]  /*3fd0*/  LEA.HI.X R137, R137, R83, R90, 0x1, P4 ;  /* 0x0000005389897211 */ /* 0x000fc600020f0c5a */
[----:B------:R-:W-:Y:S01]  /*3fe0*/  STS.U16 [R177+UR9], R138 ;  /* 0x0000008ab1007988 */ /* 0x000fe20008000409 */
[----:B------:R-:W-:-:S03]  /*3ff0*/  LEA.HI.X R141, R141, R83, R150, 0x1, P5 ;  /* 0x000000538d8d7211 */ /* 0x000fc600028f0c96 */
[----:B-----5:R1:W-:Y:S01]  /*4000*/  STS.U16 [R176+UR9+0x500], R149 ;  /* 0x00050095b0007988 */ /* 0x0203e20008000409 */
[----:B------:R-:W-:-:S03]  /*4010*/  IMAD R90, R189, R164, RZ ;  /* 0x000000a4bd5a7224 */ /* 0x000fc600078e02ff */
[----:B------:R-:W-:Y:S01]  /*4020*/  STS.U16 [R176+UR9+0xd00], R151 ;  /* 0x000d0097b0007988 */ /* 0x000fe20008000409 */
[----:B------:R-:W-:-:S03]  /*4030*/  IMAD R150, R211, R164, RZ ;  /* 0x000000a4d3967224 */ /* 0x000fc600078e02ff */
[----:B------:R-:W-:Y:S01]  /*4040*/  STS.U16 [R176+UR9+0x900], R153 ;  /* 0x00090099b0007988 */ /* 0x000fe20008000409 */
[----:B-1----:R-:W-:-:S03]  /*4050*/  IMAD.SHL.U32 R149, R154, 0x2, RZ ;  /* 0x000000029a957824 */ /* 0x002fc600078e00ff */
[----:B------:R-:W-:Y:S04]  /*4060*/  STS.U16 [R176+UR9+0x1100], R155 ;  /* 0x0011009bb0007988 */ /* 0x000fe80008000409 */
[----:B------:R-:W-:Y:S04]  /*4070*/  STS.U16 [R176+UR9+0x1500], R127 ;  /* 0x0015007fb0007988 */ /* 0x000fe80008000409 */
[----:B------:R-:W-:Y:S04]  /*4080*/  STS.U16 [R176+UR9+0x1900], R131 ;  /* 0x00190083b0007988 */ /* 0x000fe80008000409 */
[----:B------:R-:W-:Y:S04]  /*4090*/  STS.U16 [R176+UR9+0x1d00], R135 ;  /* 0x001d0087b0007988 */ /* 0x000fe80008000409 */
[----:B------:R-:W-:Y:S04]  /*40a0*/  STS.U16 [R176+UR9+0x100], R147 ;  /* 0x00010093b0007988 */ /* 0x000fe80008000409 */
[----:B------:R1:W-:Y:S01]  /*40b0*/  STS.U16 [R174+UR9+0xe00], R145 ;  /* 0x000e0091ae007988 */ /* 0x0003e20008000409 */
[----:B------:R-:W-:Y:S01]  /*40c0*/  LEA.HI.X R133, R133, R83, R86, 0x1, P3 ;  /* 0x0000005385857211 */ /* 0x000fe200018f0c56 */
[----:B------:R-:W-:Y:S01]  /*40d0*/  IMAD.HI R152, R84, 0x2, RZ ;  /* 0x0000000254987827 */ /* 0x000fe200078e02ff */
[----:B------:R-:W-:-:S03]  /*40e0*/  IADD3 R148, P4, P5, R149, UR12, R82 ;  /* 0x0000000c95947c10 */ /* 0x000fc6000fd9e052 */
[----:B------:R-:W-:-:S04]  /*40f0*/  IMAD.HI R154, R154, 0x2, RZ ;  /* 0x000000029a9a7827 */ /* 0x000fc800078e02ff */
[----:B-1----:R-:W-:Y:S02]  /*4100*/  IMAD.SHL.U32 R145, R84, 0x2, RZ ;  /* 0x0000000254917824 */ /* 0x002fe400078e00ff */
[----:B------:R-:W-:Y:S02]  /*4110*/  IMAD.SHL.U32 R153, R90, 0x2, RZ ;  /* 0x000000025a997824 */ /* 0x000fe400078e00ff */
[----:B------:R-:W-:Y:S01]  /*4120*/  IMAD.SHL.U32 R157, R150, 0x2, RZ ;  /* 0x00000002969d7824 */ /* 0x000fe200078e00ff */
[----:B------:R-:W-:Y:S01]  /*4130*/  IADD3 R144, P2, P3, R145, UR12, R82 ;  /* 0x0000000c91907c10 */ /* 0x000fe2000fb5e052 */
[-C--:B------:R-:W-:Y:S02]  /*4140*/  IMAD R146, R187, R164.reuse, RZ ;  /* 0x000000a4bb927224 */ /* 0x080fe400078e02ff */
[----:B------:R-:W-:Y:S01]  /*4150*/  IMAD R86, R199, R164, RZ ;  /* 0x000000a4c7567224 */ /* 0x000fe200078e02ff */
[--C-:B------:R-:W-:Y:S01]  /*4160*/  IADD3.X R145, PT, PT, R152, UR13, R83.reuse, P2, P3 ;  /* 0x0000000d98917c10 */ /* 0x100fe200097e6453 */
[----:B------:R-:W-:Y:S01]  /*4170*/  IMAD.HI R90, R90, 0x2, RZ ;  /* 0x000000025a5a7827 */ /* 0x000fe200078e02ff */
[----:B------:R-:W-:-:S02]  /*4180*/  IADD3.X R149, PT, PT, R154, UR13, R83, P4, P5 ;  /* 0x0000000d9a957c10 */ /* 0x000fc4000a7ea453 */
[--C-:B------:R-:W-:Y:S01]  /*4190*/  IADD3 R152, P2, P3, R153, UR12, R82.reuse ;  /* 0x0000000c99987c10 */ /* 0x100fe2000fb5e052 */
[----:B------:R-:W-:Y:S01]  /*41a0*/  IMAD.HI R150, R150, 0x2, RZ ;  /* 0x0000000296967827 */ /* 0x000fe200078e02ff */
[----:B------:R-:W-:-:S03]  /*41b0*/  IADD3 R156, P4, P5, R157, UR12, R82 ;  /* 0x0000000c9d9c7c10 */ /* 0x000fc6000fd9e052 */
[----:B------:R-:W-:Y:S02]  /*41c0*/  IMAD.SHL.U32 R161, R146, 0x2, RZ ;  /* 0x0000000292a17824 */ /* 0x000fe400078e00ff */
[----:B------:R-:W-:Y:S02]  /*41d0*/  IMAD.SHL.U32 R159, R86, 0x2, RZ ;  /* 0x00000002569f7824 */ /* 0x000fe400078e00ff */
[-C--:B------:R-:W-:Y:S02]  /*41e0*/  IMAD R142, R213, R164.reuse, RZ ;  /* 0x000000a4d58e7224 */ /* 0x080fe400078e02ff */
[----:B------:R-:W-:Y:S01]  /*41f0*/  IMAD R138, R225, R164, RZ ;  /* 0x000000a4e18a7224 */ /* 0x000fe200078e02ff */
[--C-:B------:R-:W-:Y:S01]  /*4200*/  IADD3.X R153, PT, PT, R90, UR13, R83.reuse, P2, P3 ;  /* 0x0000000d5a997c10 */ /* 0x100fe200097e6453 */
[----:B------:R-:W-:Y:S01]  /*4210*/  IMAD.HI R146, R146, 0x2, RZ ;  /* 0x0000000292927827 */ /* 0x000fe200078e02ff */
[----:B------:R-:W-:Y:S02]  /*4220*/  IADD3.X R157, PT, PT, R150, UR13, R83, P4, P5 ;  /* 0x0000000d969d7c10 */ /* 0x000fe4000a7ea453 */
[--C-:B------:R-:W-:Y:S01]  /*4230*/  IADD3 R160, P2, P3, R161, UR12, R82.reuse ;  /* 0x0000000ca1a07c10 */ /* 0x100fe2000fb5e052 */
[----:B------:R-:W-:Y:S01]  /*4240*/  IMAD.HI R86, R86, 0x2, RZ ;  /* 0x0000000256567827 */ /* 0x000fe200078e02ff */
[----:B------:R-:W-:-:S03]  /*4250*/  IADD3 R158, P4, P5, R159, UR12, R82 ;  /* 0x0000000c9f9e7c10 */ /* 0x000fc6000fd9e052 */
[----:B------:R-:W-:Y:S02]  /*4260*/  IMAD.SHL.U32 R155, R142, 0x2, RZ ;  /* 0x000000028e9b7824 */ /* 0x000fe400078e00ff */
[----:B------:R-:W-:Y:S02]  /*4270*/  IMAD.SHL.U32 R151, R138, 0x2, RZ ;  /* 0x000000028a977824 */ /* 0x000fe400078e00ff */
[-C--:B------:R-:W-:Y:S02]  /*4280*/  IMAD R85, R191, R164.reuse, RZ ;  /* 0x000000a4bf557224 */ /* 0x080fe400078e02ff */
[----:B------:R-:W-:Y:S01]  /*4290*/  IMAD R134, R201, R164, RZ ;  /* 0x000000a4c9867224 */ /* 0x000fe200078e02ff */
[----:B------:R1:W-:Y:S01]  /*42a0*/  STS.U16 [R174+UR9+0xa00], R143 ;  /* 0x000a008fae007988 */ /* 0x0003e20008000409 */
[----:B------:R-:W-:Y:S01]  /*42b0*/  IMAD.HI R142, R142, 0x2, RZ ;  /* 0x000000028e8e7827 */ /* 0x000fe200078e02ff */
[--C-:B------:R-:W-:Y:S02]  /*42c0*/  IADD3.X R161, PT, PT, R146, UR13, R83.reuse, P2, P3 ;  /* 0x0000000d92a17c10 */ /* 0x100fe400097e6453 */
[----:B------:R-:W-:Y:S01]  /*42d0*/  IADD3.X R159, PT, PT, R86, UR13, R83, P4, P5 ;  /* 0x0000000d569f7c10 */ /* 0x000fe2000a7ea453 */
[----:B------:R-:W-:Y:S01]  /*42e0*/  IMAD.HI R138, R138, 0x2, RZ ;  /* 0x000000028a8a7827 */ /* 0x000fe200078e02ff */
[----:B------:R-:W-:-:S02]  /*42f0*/  IADD3 R154, P2, P3, R155, UR12, R82 ;  /* 0x0000000c9b9a7c10 */ /* 0x000fc4000fb5e052 */
[----:B------:R-:W-:Y:S01]  /*4300*/  IADD3 R150, P4, P5, R151, UR12, R82 ;  /* 0x0000000c97967c10 */ /* 0x000fe2000fd9e052 */
[C---:B------:R-:W-:Y:S02]  /*4310*/  IMAD.SHL.U32 R147, R85.reuse, 0x2, RZ ;  /* 0x0000000255937824 */ /* 0x040fe400078e00ff */
[----:B------:R-:W-:-:S04]  /*4320*/  IMAD.HI R84, R85, 0x2, RZ ;  /* 0x0000000255547827 */ /* 0x000fc800078e02ff */
[----:B-1----:R-:W-:Y:S02]  /*4330*/  IMAD.SHL.U32 R143, R134, 0x2, RZ ;  /* 0x00000002868f7824 */ /* 0x002fe400078e00ff */
[-C--:B------:R-:W-:Y:S02]  /*4340*/  IMAD R126, R193, R164.reuse, RZ ;  /* 0x000000a4c17e7224 */ /* 0x080fe400078e02ff */
[-C--:B------:R-:W-:Y:S02]  /*4350*/  IMAD R85, R203, R164.reuse, RZ ;  /* 0x000000a4cb557224 */ /* 0x080fe400078e02ff */
[----:B------:R-:W-:Y:S01]  /*4360*/  IMAD R130, R217, R164, RZ ;  /* 0x000000a4d9827224 */ /* 0x000fe200078e02ff */
[--C-:B------:R-:W-:Y:S01]  /*4370*/  IADD3.X R155, PT, PT, R142, UR13, R83.reuse, P2, P3 ;  /* 0x0000000d8e9b7c10 */ /* 0x100fe200097e6453 */
[----:B------:R-:W-:Y:S01]  /*4380*/  IMAD.HI R134, R134, 0x2, RZ ;  /* 0x0000000286867827 */ /* 0x000fe200078e02ff */
[----:B------:R-:W-:Y:S01]  /*4390*/  IADD3.X R151, PT, PT, R138, UR13, R83, P4, P5 ;  /* 0x0000000d8a977c10 */ /* 0x000fe2000a7ea453 */
[----:B------:R1:W-:Y:S01]  /*43a0*/  STS.U16 [R174+UR9+0x600], R139 ;  /* 0x0006008bae007988 */ /* 0x0003e20008000409 */
[--C-:B------:R-:W-:Y:S01]  /*43b0*/  IADD3 R142, P4, P5, R143, UR12, R82.reuse ;  /* 0x0000000c8f8e7c10 */ /* 0x100fe2000fd9e052 */
[----:B------:R-:W-:Y:S01]  /*43c0*/  IMAD.SHL.U32 R135, R126, 0x2, RZ ;  /* 0x000000027e877824 */ /* 0x000fe200078e00ff */
[----:B------:R-:W-:Y:S01]  /*43d0*/  IADD3 R146, P2, P3, R147, UR12, R82 ;  /* 0x0000000c93927c10 */ /* 0x000fe2000fb5e052 */
[----:B------:R-:W-:-:S02]  /*43e0*/  IMAD.SHL.U32 R131, R85, 0x2, RZ ;  /* 0x0000000255837824 */ /* 0x000fc400078e00ff */
[----:B------:R-:W-:Y:S01]  /*43f0*/  IMAD.HI R90, R85, 0x2, RZ ;  /* 0x00000002555a7827 */ /* 0x000fe200078e02ff */
[----:B------:R-:W-:-:S03]  /*4400*/  IADD3.X R143, PT, PT, R134, UR13, R83, P4, P5 ;  /* 0x0000000d868f7c10 */ /* 0x000fc6000a7ea453 */
[----:B-1----:R-:W-:Y:S02]  /*4410*/  IMAD.SHL.U32 R139, R130, 0x2, RZ ;  /* 0x00000002828b7824 */ /* 0x002fe400078e00ff */
[----:B------:R-:W-:Y:S01]  /*4420*/  IMAD R85, R219, R164, RZ ;  /* 0x000000a4db557224 */ /* 0x000fe200078e02ff */
[----:B------:R-:W-:Y:S01]  /*4430*/  IADD3.X R147, PT, PT, R84, UR13, R83, P2, P3 ;  /* 0x0000000d54937c10 */ /* 0x000fe200097e6453 */
[----:B------:R-:W-:Y:S01]  /*4440*/  IMAD.HI R126, R126, 0x2, RZ ;  /* 0x000000027e7e7827 */ /* 0x000fe200078e02ff */
[--C-:B------:R-:W-:Y:S02]  /*4450*/  IADD3 R134, P4, P5, R135, UR12, R82.reuse ;  /* 0x0000000c87867c10 */ /* 0x100fe4000fd9e052 */
[----:B------:R-:W-:Y:S01]  /*4460*/  IADD3 R138, P3, P2, R139, UR12, R82 ;  /* 0x0000000c8b8a7c10 */ /* 0x000fe2000fa7e052 */
[----:B------:R-:W-:-:S04]  /*4470*/  IMAD.HI R130, R130, 0x2, RZ ;  /* 0x0000000282827827 */ /* 0x000fc800078e02ff */
[C---:B------:R-:W-:Y:S02]  /*4480*/  IMAD.SHL.U32 R127, R85.reuse, 0x2, RZ ;  /* 0x00000002557f7824 */ /* 0x040fe400078e00ff */
[----:B------:R-:W-:Y:S01]  /*4490*/  IMAD.HI R86, R85, 0x2, RZ ;  /* 0x0000000255567827 */ /* 0x000fe200078e02ff */
[----:B------:R-:W-:-:S03]  /*44a0*/  IADD3.X R135, PT, PT, R126, UR13, R83, P4, P5 ;  /* 0x0000000d7e877c10 */ /* 0x000fc6000a7ea453 */
[-C--:B------:R-:W-:Y:S02]  /*44b0*/  IMAD R246, R195, R164.reuse, RZ ;  /* 0x000000a4c3f67224 */ /* 0x080fe400078e02ff */
[----:B------:R-:W-:Y:S01]  /*44c0*/  IMAD R85, R227, R164, RZ ;  /* 0x000000a4e3557224 */ /* 0x000fe200078e02ff */
[--C-:B------:R-:W-:Y:S01]  /*44d0*/  IADD3.X R139, PT, PT, R130, UR13, R83.reuse, P3, P2 ;  /* 0x0000000d828b7c10 */ /* 0x100fe20009fe4453 */
[----:B------:R-:W-:Y:S01]  /*44e0*/  IMAD.SHL.U32 R87, R246, 0x2, RZ ;  /* 0x00000002f6577824 */ /* 0x000fe200078e00ff */
[--C-:B------:R-:W-:Y:S01]  /*44f0*/  IADD3 R126, P4, P5, R127, UR12, R82.reuse ;  /* 0x0000000c7f7e7c10 */ /* 0x100fe2000fd9e052 */
[----:B------:R-:W-:Y:S01]  /*4500*/  IMAD.SHL.U32 R91, R85, 0x2, RZ ;  /* 0x00000002555b7824 */ /* 0x000fe200078e00ff */
[----:B------:R-:W-:Y:S01]  /*4510*/  IADD3 R130, P3, P2, R131, UR12, R82 ;  /* 0x0000000c83827c10 */ /* 0x000fe2000fa7e052 */
[----:B------:R-:W-:Y:S01]  /*4520*/  IMAD.HI R84, R85, 0x2, RZ ;  /* 0x0000000255547827 */ /* 0x000fe200078e02ff */
[----:B------:R-:W-:-:S03]  /*4530*/  IADD3.X R127, PT, PT, R86, UR13, R83, P4, P5 ;  /* 0x0000000d567f7c10 */ /* 0x000fc6000a7ea453 */
[-C--:B------:R-:W-:Y:S01]  /*4540*/  IMAD R85, R205, R164.reuse, RZ ;  /* 0x000000a4cd557224 */ /* 0x080fe200078e02ff */
[----:B------:R-:W-:Y:S01]  /*4550*/  IADD3.X R131, PT, PT, R90, UR13, R83, P3, P2 ;  /* 0x0000000d5a837c10 */ /* 0x000fe20009fe4453 */
[----:B------:R-:W-:Y:S01]  /*4560*/  IMAD R172, R221, R164, RZ ;  /* 0x000000a4ddac7224 */ /* 0x000fe200078e02ff */
[--C-:B------:R-:W-:Y:S01]  /*4570*/  IADD3 R86, P4, P5, R87, UR12, R82.reuse ;  /* 0x0000000c57567c10 */ /* 0x100fe2000fd9e052 */
[----:B------:R-:W-:Y:S01]  /*4580*/  IMAD.SHL.U32 R87, R85, 0x2, RZ ;  /* 0x0000000255577824 */ /* 0x000fe200078e00ff */
[----:B------:R-:W-:Y:S01]  /*4590*/  IADD3 R90, P3, P2, R91, UR12, R82 ;  /* 0x0000000c5b5a7c10 */ /* 0x000fe2000fa7e052 */
[----:B------:R-:W-:-:S03]  /*45a0*/  IMAD.HI R246, R246, 0x2, RZ ;  /* 0x00000002f6f67827 */ /* 0x000fc600078e02ff */
[--C-:B------:R-:W-:Y:S01]  /*45b0*/  IADD3.X R91, PT, PT, R84, UR13, R83.reuse, P3, P2 ;  /* 0x0000000d545b7c10 */ /* 0x100fe20009fe4453 */
[----:B------:R-:W-:Y:S01]  /*45c0*/  IMAD.SHL.U32 R248, R172, 0x2, RZ ;  /* 0x00000002acf87824 */ /* 0x000fe200078e00ff */
[--C-:B------:R-:W-:Y:S02]  /*45d0*/  IADD3 R84, P3, P2, R87, UR12, R82.reuse ;  /* 0x0000000c57547c10 */ /* 0x100fe4000fa7e052 */
[----:B------:R-:W-:Y:S01]  /*45e0*/  IADD3.X R87, PT, PT, R246, UR13, R83, P4, P5 ;  /* 0x0000000df6577c10 */ /* 0x000fe2000a7ea453 */
[----:B------:R-:W-:Y:S01]  /*45f0*/  IMAD.HI R246, R85, 0x2, RZ ;  /* 0x0000000255f67827 */ /* 0x000fe200078e02ff */
[----:B------:R-:W-:-:S03]  /*4600*/  IADD3 R82, P4, P5, R248, UR12, R82 ;  /* 0x0000000cf8527c10 */ /* 0x000fc6000fd9e052 */
[----:B------:R-:W-:Y:S01]  /*4610*/  IMAD.HI R172, R172, 0x2, RZ ;  /* 0x00000002acac7827 */ /* 0x000fe200078e02ff */
[----:B------:R-:W-:-:S04]  /*4620*/  IADD3.X R85, PT, PT, R246, UR13, R83, P3, P2 ;  /* 0x0000000df6557c10 */ /* 0x000fc80009fe4453 */
[----:B------:R-:W-:Y:S02]  /*4630*/  IADD3.X R83, PT, PT, R172, UR13, R83, P4, P5 ;  /* 0x0000000dac537c10 */ /* 0x000fe4000a7ea453 */
[----:B------:R-:W-:Y:S01]  /*4640*/  LOP3.LUT R172, R177, 0x60, RZ, 0x3c, !PT ;  /* 0x00000060b1ac7812 */ /* 0x000fe200078e3cff */
[----:B------:R-:W-:Y:S04]  /*4650*/  STS.U16 [R174+UR9+0x1200], R244 ;  /* 0x001200f4ae007988 */ /* 0x000fe80008000409 */
        /* <DEDUP_REMOVED lines=20> */
[----:B------:R1:W-:Y:S04]  /*47a0*/  STS.U16 [R176+UR9+0x2100], R89 ;  /* 0x00210059b0007988 */ /* 0x0003e80008000409 */
[----:B------:R-:W-:Y:S04]  /*47b0*/  STS.U16 [R176+UR9+0x2500], R125 ;  /* 0x0025007db0007988 */ /* 0x000fe80008000409 */
[----:B------:R2:W-:Y:S04]  /*47c0*/  STS.U16 [R176+UR9+0x2900], R233 ;  /* 0x002900e9b0007988 */ /* 0x0005e80008000409 */
        /* <DEDUP_REMOVED lines=20> */
[----:B------:R3:W-:Y:S01]  /*4910*/  STS.U16 [R172+UR9+0x3f00], R214 ;  /* 0x003f00d6ac007988 */ /* 0x0007e20008000409 */
[----:B0-----:R0:W-:Y:S06]  /*4920*/  MEMBAR.ALL.CTA ;  /* 0x0000000000007992 */ /* 0x0011ec0000008000 */
[----:B0-----:R-:W0:Y:S01]  /*4930*/  FENCE.VIEW.ASYNC.S ;  /* 0x00000000000073c6 */ /* 0x001e220000000000 */
[----:B-1----:R-:W-:Y:S01]  /*4940*/  SHF.R.S32.HI R89, RZ, 0x1f, R178 ;  /* 0x0000001fff597819 */ /* 0x002fe200000114b2 */
[----:B------:R-:W-:Y:S01]  /*4950*/  UIADD3 UR6, UPT, UPT, UR9, 0x4000, URZ ;  /* 0x0000400009067890 */ /* 0x000fe2000fffe0ff */
[----:B------:R-:W-:Y:S01]  /*4960*/  IADD3 R136, P2, PT, R136, UR12, RZ ;  /* 0x0000000c88887c10 */ /* 0x000fe2000ff5e0ff */
[----:B------:R-:W-:Y:S01]  /*4970*/  UIADD3 UR7, UPT, UPT, UR9, 0x6000, URZ ;  /* 0x0000600009077890 */ /* 0x000fe2000fffe0ff */
[----:B------:R-:W-:-:S02]  /*4980*/  LEA.HI R89, R89, R178, RZ, 0x6 ;  /* 0x000000b259597211 */ /* 0x000fc400078f30ff */
[----:B------:R-:W-:Y:S01]  /*4990*/  IADD3 R162, P6, PT, R162, UR12, RZ ;  /* 0x0000000ca2a27c10 */ /* 0x000fe2000ffde0ff */
[----:B------:R-:W-:Y:S01]  /*49a0*/  USHF.R.U32.HI UR6, URZ, 0x4, UR6 ;  /* 0x00000004ff067899 */ /* 0x000fe20008011606 */
[----:B------:R-:W-:Y:S01]  /*49b0*/  IADD3.X R137, PT, PT, R137, UR13, RZ, P2, !PT ;  /* 0x0000000d89897c10 */ /* 0x000fe200097fe4ff */
[----:B------:R-:W-:Y:S01]  /*49c0*/  USHF.R.U32.HI UR7, URZ, 0x4, UR7 ;  /* 0x00000004ff077899 */ /* 0x000fe20008011607 */
[----:B------:R-:W-:Y:S02]  /*49d0*/  ISETP.LT.OR P2, PT, R178, 0x40, P0 ;  /* 0x00000040b200780c */ /* 0x000fe40000741670 */
[----:B------:R-:W-:Y:S02]  /*49e0*/  SHF.R.S32.HI R89, RZ, 0x6, R89 ;  /* 0x00000006ff597819 */ /* 0x000fe40000011459 */
[----:B------:R-:W-:Y:S01]  /*49f0*/  IADD3.X R163, PT, PT, R140, UR13, RZ, P6, !PT ;  /* 0x0000000d8ca37c10 */ /* 0x000fe2000b7fe4ff */
[----:B------:R-:W-:Y:S01]  /*4a00*/  USGXT.U32 UR14, UR7, 0xe ;  /* 0x0000000e070e789a */ /* 0x000fe20008000000 */
[----:B------:R-:W-:-:S02]  /*4a10*/  IADD3 R92, P5, PT, R92, UR12, RZ ;  /* 0x0000000c5c5c7c10 */ /* 0x000fc4000ffbe0ff */
[----:B------:R-:W-:Y:S02]  /*4a20*/  IADD3 R128, P4, PT, R128, UR12, RZ ;  /* 0x0000000c80807c10 */ /* 0x000fe4000ff9e0ff */
[----:B------:R-:W-:Y:S02]  /*4a30*/  IADD3 R132, P3, PT, R132, UR12, RZ ;  /* 0x0000000c84847c10 */ /* 0x000fe4000ff7e0ff */
[----:B------:R-:W-:Y:S01]  /*4a40*/  IADD3 R140, P6, PT, R216, UR12, RZ ;  /* 0x0000000cd88c7c10 */ /* 0x000fe2000ffde0ff */
[----:B------:R-:W-:Y:S01]  /*4a50*/  USGXT.U32 UR12, UR6, 0xe ;  /* 0x0000000e060c789a */ /* 0x000fe20008000000 */
[----:B------:R-:W-:Y:S01]  /*4a60*/  VIMNMX R89, PT, PT, R89, 0x1, !PT ;  /* 0x0000000159597848 */ /* 0x000fe20007fe0100 */
[----:B------:R-:W-:Y:S01]  /*4a70*/  UIADD3 UR22, UP2, UPT, UR14, 0x2, URZ ;  /* 0x000000020e167890 */ /* 0x000fe2000ff5e0ff */
[----:B--2---:R-:W-:Y:S01]  /*4a80*/  IMAD.SHL.U32 R233, R164, 0x40, RZ ;  /* 0x00000040a4e97824 */ /* 0x004fe200078e00ff */
[----:B------:R-:W-:Y:S01]  /*4a90*/  UIADD3 UR24, UP1, UPT, UR12, 0x80, URZ ;  /* 0x000000800c187890 */ /* 0x000fe2000ff3e0ff */
[----:B------:R-:W-:Y:S01]  /*4aa0*/  UMOV UR4, URZ ;  /* 0x000000ff00047c82 */ /* 0x000fe20008000000 */
[----:B------:R-:W-:Y:S01]  /*4ab0*/  UMOV UR5, URZ ;  /* 0x000000ff00057c82 */ /* 0x000fe20008000000 */
[----:B------:R-:W-:Y:S01]  /*4ac0*/  VIADD R164, R89, 0xffffffff ;  /* 0xffffffff59a47836 */ /* 0x000fe20000000000 */
[----:B------:R-:W-:Y:S01]  /*4ad0*/  IADD3.X R93, PT, PT, R93, UR13, RZ, P5, !PT ;  /* 0x0000000d5d5d7c10 */ /* 0x000fe2000affe4ff */
[----:B------:R-:W-:Y:S01]  /*4ae0*/  UIADD3.X UR25, UPT, UPT, UR4, 0x40004040, URZ, UP1, !UPT ;  /* 0x4000404004197890 */ /* 0x000fe20008ffe4ff */
[----:B------:R-:W-:Y:S01]  /*4af0*/  IADD3.X R129, PT, PT, R129, UR13, RZ, P4, !PT ;  /* 0x0000000d81817c10 */ /* 0x000fe2000a7fe4ff */
[----:B------:R-:W-:Y:S01]  /*4b00*/  UIADD3.X UR23, UPT, UPT, UR5, 0x40004040, URZ, UP2, !UPT ;  /* 0x4000404005177890 */ /* 0x000fe200097fe4ff */
[----:B------:R-:W-:Y:S01]  /*4b10*/  IADD3.X R133, PT, PT, R133, UR13, RZ, P3, !PT ;  /* 0x0000000d85857c10 */ /* 0x000fe20009ffe4ff */
[----:B------:R-:W-:Y:S01]  /*4b20*/  UMOV UR6, URZ ;  /* 0x000000ff00067c82 */ /* 0x000fe20008000000 */
[----:B------:R-:W-:Y:S01]  /*4b30*/  IADD3.X R141, PT, PT, R141, UR13, RZ, P6, !PT ;  /* 0x0000000d8d8d7c10 */ /* 0x000fe2000b7fe4ff */
[----:B------:R-:W-:Y:S01]  /*4b40*/  IMAD.SHL.U32 R165, R165, 0x40, RZ ;  /* 0x00000040a5a57824 */ /* 0x000fe200078e00ff */
[----:B------:R-:W-:Y:S01]  /*4b50*/  LOP3.LUT R125, R0, 0x40, RZ, 0xc0, !PT ;  /* 0x00000040007d7812 */ /* 0x000fe200078ec0ff */
[----:B0-----:R-:W-:Y:S01]  /*4b60*/  BAR.SYNC.DEFER_BLOCKING 0x0 ;  /* 0x0000000000007b1d */ /* 0x001fe20000010000 */
[----:B------:R-:W-:-:S05]  /*4b70*/  ISETP.NE.U32.AND P3, PT, R164, RZ, PT ;  /* 0x000000ffa400720c */ /* 0x000fca0003f65070 */
[----:B---3--:R-:W-:Y:S08]  /*4b80*/  @P2 BRA `(.L_x_6) ;  /* 0x0000000000842947 */ /* 0x008ff00003800000 */
[----:B------:R-:W-:Y:S02]  /*4b90*/  UIADD3 UR4, UPT, UPT, UR9, 0x2000, URZ ;  /* 0x0000200009047890 */ /* 0x000fe4000fffe0ff */
[----:B------:R-:W-:Y:S02]  /*4ba0*/  USHF.R.U32.HI UR16, URZ, 0x4, UR9 ;  /* 0x00000004ff107899 */ /* 0x000fe40008011609 */
[----:B------:R-:W-:Y:S02]  /*4bb0*/  USHF.R.U32.HI UR4, URZ, 0x4, UR4 ;  /* 0x00000004ff047899 */ /* 0x000fe40008011604 */
[----:B------:R-:W-:Y:S02]  /*4bc0*/  USGXT.U32 UR16, UR16, 0xe ;  /* 0x0000000e1010789a */ /* 0x000fe40008000000 */
[----:B------:R-:W-:Y:S02]  /*4bd0*/  USGXT.U32 UR18, UR4, 0xe ;  /* 0x0000000e0412789a */ /* 0x000fe40008000000 */
[----:B------:R-:W-:-:S02]  /*4be0*/  UIADD3 UR36, UP1, UPT, UR16, 0x80, URZ ;  /* 0x0000008010247890 */ /* 0x000fc4000ff3e0ff */
[----:B------:R-:W-:Y:S01]  /*4bf0*/  UIADD3 UR34, UP2, UPT, UR18, 0x2, URZ ;  /* 0x0000000212227890 */ /* 0x000fe2000ff5e0ff */
[----:B------:R-:W-:Y:S01]  /*4c00*/  UMOV UR4, URZ ;  /* 0x000000ff00047c82 */ /* 0x000fe20008000000 */
[----:B------:R-:W-:Y:S01]  /*4c10*/  UMOV UR38, 0x0 ;  /* 0x0000000000267882 */ /* 0x000fe20000000000 */
[----:B------:R-:W-:Y:S02]  /*4c20*/  UIADD3.X UR37, UPT, UPT, UR4, 0x40004040, URZ, UP1, !UPT ;  /* 0x4000404004257890 */ /* 0x000fe40008ffe4ff */
[----:B------:R-:W-:Y:S02]  /*4c30*/  UIADD3.X UR35, UPT, UPT, UR4, 0x40004040, URZ, UP2, !UPT ;  /* 0x4000404004237890 */ /* 0x000fe400097fe4ff */
[----:B------:R-:W-:Y:S02]  /*4c40*/  UIADD3.64 UR26, UPT, UPT, UR36, 0x80, URZ ;  /* 0x00000080241a7897 */ /* 0x000fe4000fffe0ff */
[----:B------:R-:W-:Y:S02]  /*4c50*/  UIADD3.64 UR28, UPT, UPT, UR34, 0x2, URZ ;  /* 0x00000002221c7897 */ /* 0x000fe4000fffe0ff */
[----:B------:R-:W-:-:S02]  /*4c60*/  UIADD3.64 UR30, UPT, UPT, UR36, 0x100, URZ ;  /* 0x00000100241e7897 */ /* 0x000fc4000fffe0ff */
[----:B------:R-:W-:Y:S01]  /*4c70*/  UIADD3.64 UR32, UPT, UPT, UR34, 0x4, URZ ;  /* 0x0000000422207897 */ /* 0x000fe2000fffe0ff */
[----:B------:R-:W-:Y:S01]  /*4c80*/  UMOV UR39, 0x4108010 ;  /* 0x0410801000277882 */ /* 0x000fe20000000000 */
[----:B------:R-:W-:Y:S01]  /*4c90*/  UMOV UR17, 0x40004040 ;  /* 0x4000404000117882 */ /* 0x000fe20000000000 */
[----:B------:R-:W-:Y:S01]  /*4ca0*/  UMOV UR19, 0x40004040 ;  /* 0x4000404000137882 */ /* 0x000fe20000000000 */
[----:B------:R-:W-:Y:S01]  /*4cb0*/  UMOV UR40, 0x0 ;  /* 0x0000000000287882 */ /* 0x000fe20000000000 */
[----:B------:R-:W-:Y:S01]  /*4cc0*/  UMOV UR41, 0x4108010 ;  /* 0x0410801000297882 */ /* 0x000fe20000000000 */
[----:B------:R-:W-:Y:S01]  /*4cd0*/  UMOV UR42, 0x0 ;  /* 0x00000000002a7882 */ /* 0x000fe20000000000 */
[----:B------:R-:W-:Y:S01]  /*4ce0*/  UMOV UR43, 0x4108010 ;  /* 0x04108010002b7882 */ /* 0x000fe20000000000 */
[----:B------:R-:W-:Y:S01]  /*4cf0*/  UMOV UR4, UR11 ;  /* 0x0000000b00047c82 */ /* 0x000fe20008000000 */
[----:B------:R-:W-:Y:S01]  /*4d00*/  UMOV UR5, URZ ;  /* 0x000000ff00057c82 */ /* 0x000fe20008000000 */
[----:B------:R0:W-:Y:S01]  /*4d10*/  UTCHMMA gdesc[UR16], gdesc[UR18], tmem[UR8], tmem[UR38], idesc[UR39], !UPT ;  /* 0x00ff2612100075ea */ /* 0x0001e2000f800008 */
[----:B------:R-:W-:Y:S01]  /*4d20*/  UMOV UR44, 0x0 ;  /* 0x00000000002c7882 */ /* 0x000fe20000000000 */
[----:B------:R-:W-:Y:S01]  /*4d30*/  UMOV UR45, 0x4108010 ;  /* 0x04108010002d7882 */ /* 0x000fe20000000000 */
[----:B------:R0:W-:Y:S01]  /*4d40*/  UTCHMMA gdesc[UR36], gdesc[UR34], tmem[UR8], tmem[UR40], idesc[UR41], UPT ;  /* 0x00ff2822240075ea */ /* 0x0001e2000b800008 */
[----:B------:R-:W-:Y:S01]  /*4d50*/  UMOV UR4, UR4 ;  /* 0x0000000400047c82 */ /* 0x000fe20008000000 */
[----:B------:R0:W-:Y:S01]  /*4d60*/  UTCHMMA gdesc[UR26], gdesc[UR28], tmem[UR8], tmem[UR42], idesc[UR43], UPT ;  /* 0x00ff2a1c1a0075ea */ /* 0x0001e2000b800008 */
[----:B------:R0:W-:Y:S01]  /*4d70*/  UTCHMMA gdesc[UR30], gdesc[UR32], tmem[UR8], tmem[UR44], idesc[UR45], UPT ;  /* 0x00ff2c201e0075ea */ /* 0x0001e2000b800008 */
[----:B------:R0:W-:Y:S01]  /*4d80*/  UTCBAR [UR4], URZ ;  /* 0x000000ff040073e9 */ /* 0x0001e200080000ff */
[----:B------:R-:W-:Y:S01]  /*4d90*/  NOP ;  /* 0x0000000000007918 */ /* 0x000fe20000000000 */
.L_x_6:
[----:B------:R-:W-:Y:S05]  /*4da0*/  @!P3 BRA `(.L_x_7) ;  /* 0x000000140050b947 */ /* 0x000fea0003800000 */
[----:B------:R-:W-:Y:S01]  /*4db0*/  VIADD R88, R88, 0xffffffc0 ;  /* 0xffffffc058587836 */ /* 0x000fe20000000000 */
[----:B0-----:R-:W-:Y:S01]  /*4dc0*/  UIADD3.64 UR18, UPT, UPT, UR24, 0x80, URZ ;  /* 0x0000008018127897 */ /* 0x001fe2000fffe0ff */
[----:B------:R-:W-:Y:S01]  /*4dd0*/  IMAD.MOV.U32 R89, RZ, RZ, R163 ;  /* 0x000000ffff597224 */ /* 0x000fe200078e00a3 */
[----:B------:R-:W-:Y:S02]  /*4de0*/  UIADD3.64 UR26, UPT, UPT, UR22, 0x2, URZ ;  /* 0x00000002161a7897 */ /* 0x000fe4000fffe0ff */
[----:B------:R-:W-:Y:S01]  /*4df0*/  R2UR UR32, R88 ;  /* 0x00000000582072ca */ /* 0x000fe200000e0000 */
[----:B------:R-:W-:Y:S01]  /*4e00*/  IMAD.MOV.U32 R88, RZ, RZ, R162 ;  /* 0x000000ffff587224 */ /* 0x000fe200078e00a2 */
[----:B------:R-:W-:Y:S02]  /*4e10*/  UIADD3.64 UR28, UPT, UPT, UR24, 0x100, URZ ;  /* 0x00000100181c7897 */ /* 0x000fe4000fffe0ff */
[----:B------:R-:W-:Y:S01]  /*4e20*/  UIADD3.64 UR30, UPT, UPT, UR22, 0x4, URZ ;  /* 0x00000004161e7897 */ /* 0x000fe2000fffe0ff */
[----:B------:R-:W-:Y:S01]  /*4e30*/  UMOV UR5, 0x1 ;  /* 0x0000000100057882 */ /* 0x000fe20000000000 */
[----:B------:R-:W-:-:S10]  /*4e40*/  UMOV UR4, URZ ;  /* 0x000000ff00047c82 */ /* 0x000fd40008000000 */
.L_x_10:
[----:B------:R-:W-:Y:S01]  /*4e50*/  USHF.L.U32 UR6, UR6, 0x1f, URZ ;  /* 0x0000001f06067899 */ /* 0x000fe200080006ff */
[----:B------:R-:W-:-:S04]  /*4e60*/  IMAD.WIDE R84, R233, 0x2, R84 ;  /* 0x00000002e9547825 */ /* 0x000fc800078e0254 */
[----:B------:R-:W-:-:S04]  /*4e70*/  IMAD.WIDE R86, R233, 0x2, R86 ;  /* 0x00000002e9567825 */ /* 0x000fc800078e0256 */
[----:B0-----:R-:W-:-:S04]  /*4e80*/  IMAD.U32 R162, RZ, RZ, UR6 ;  /* 0x00000006ffa27e24 */ /* 0x001fc8000f8e00ff */
[----:B------:R-:W0:Y:S02]  /*4e90*/  SYNCS.PHASECHK.TRANS64.TRYWAIT P2, [UR11], R162 ;  /* 0x000000a2ff0075a7 */ /* 0x000e24000804110b */
[----:B0-----:R-:W-:Y:S05]  /*4ea0*/  @!P2 BRA `(.L_x_8) ;  /* 0x000000240064a947 */ /* 0x001fea0003800000 */
.L_x_16:
[----:B------:R-:W-:Y:S01]  /*4eb0*/  ISETP.GE.AND P6, PT, R215, UR32, PT ;  /* 0x00000020d7007c0c */ /* 0x000fe2000bfc6270 */
[----:B------:R-:W-:Y:S01]  /*4ec0*/  IMAD.WIDE R4, R233, 0x2, R4 ;  /* 0x00000002e9047825 */ /* 0x000fe200078e0204 */
[----:B------:R-:W-:Y:S02]  /*4ed0*/  ISETP.GE.AND P3, PT, R181, UR32, PT ;  /* 0x00000020b5007c0c */ /* 0x000fe4000bf66270 */
[----:B------:R-:W-:Y:S01]  /*4ee0*/  ISETP.GE.AND P2, PT, R179, UR32, PT ;  /* 0x00000020b3007c0c */ /* 0x000fe2000bf46270 */
[----:B------:R-:W-:Y:S01]  /*4ef0*/  IMAD.WIDE R92, R233, 0x2, R92 ;  /* 0x00000002e95c7825 */ /* 0x000fe200078e025c */
[----:B------:R-:W-:Y:S02]  /*4f00*/  ISETP.GE.AND P5, PT, R175, UR32, PT ;  /* 0x00000020af007c0c */ /* 0x000fe4000bfa6270 */
[----:B------:R-:W-:Y:S01]  /*4f10*/  PRMT R186, RZ, 0x7610, R186 ;  /* 0x00007610ffba7816 */ /* 0x000fe200000000ba */
[----:B------:R-:W-:Y:S01]  /*4f20*/  IMAD.WIDE R88, R233, 0x2, R88 ;  /* 0x00000002e9587825 */ /* 0x000fe200078e0258 */
[----:B------:R-:W-:-:S02]  /*4f30*/  PRMT R192, RZ, 0x7610, R192 ;  /* 0x00007610ffc07816 */ /* 0x000fc400000000c0 */
[----:B------:R-:W-:Y:S01]  /*4f40*/  PRMT R190, RZ, 0x7610, R190 ;  /* 0x00007610ffbe7816 */ /* 0x000fe200000000be */
[----:B------:R-:W-:Y:S01]  /*4f50*/  IMAD.WIDE R2, R233, 0x2, R2 ;  /* 0x00000002e9027825 */ /* 0x000fe200078e0202 */
[----:B------:R-:W-:Y:S01]  /*4f60*/  PRMT R184, RZ, 0x7610, R184 ;  /* 0x00007610ffb87816 */ /* 0x000fe200000000b8 */
[----:B------:R-:W2:Y:S01]  /*4f70*/  @!P6 LDG.E.U16 R186, desc[UR20][R4.64] ;  /* 0x0000001404bae981 */ /* 0x000ea2000c1e1500 */
[----:B------:R-:W-:Y:S01]  /*4f80*/  ISETP.GE.AND P4, PT, R183, UR32, PT ;  /* 0x00000020b7007c0c */ /* 0x000fe2000bf86270 */
[----:B------:R-:W-:Y:S01]  /*4f90*/  IMAD.WIDE R132, R233, 0x2, R132 ;  /* 0x00000002e9847825 */ /* 0x000fe200078e0284 */
[----:B------:R-:W-:Y:S01]  /*4fa0*/  ISETP.GE.AND P6, PT, R185, UR32, PT ;  /* 0x00000020b9007c0c */ /* 0x000fe2000bfc6270 */
[----:B------:R-:W3:Y:S01]  /*4fb0*/  @!P3 LDG.E.U16 R192, desc[UR20][R92.64] ;  /* 0x000000145cc0b981 */ /* 0x000ee2000c1e1500 */
[----:B------:R-:W-:Y:S01]  /*4fc0*/  ISETP.GE.AND P3, PT, R187, UR32, PT ;  /* 0x00000020bb007c0c */ /* 0x000fe2000bf66270 */
[----:B------:R-:W-:Y:S02]  /*4fd0*/  IMAD.WIDE R148, R233, 0x2, R148 ;  /* 0x00000002e9947825 */ /* 0x000fe400078e0294 */
[----:B------:R-:W4:Y:S01]  /*4fe0*/  @!P2 LDG.E.U16 R190, desc[UR20][R88.64] ;  /* 0x0000001458bea981 */ /* 0x000f22000c1e1500 */
[----:B------:R-:W-:Y:S01]  /*4ff0*/  ISETP.GE.AND P2, PT, R189, UR32, PT ;  /* 0x00000020bd007c0c */ /* 0x000fe2000bf46270 */
[----:B------:R-:W-:-:S02]  /*5000*/  IMAD.WIDE R160, R233, 0x2, R160 ;  /* 0x00000002e9a07825 */ /* 0x000fc400078e02a0 */
[----:B------:R-:W5:Y:S01]  /*5010*/  @!P5 LDG.E.U16 R184, desc[UR20][R2.64] ;  /* 0x0000001402b8d981 */ /* 0x000f62000c1e1500 */
[----:B------:R-:W-:Y:S01]  /*5020*/  ISETP.GE.AND P5, PT, R197, UR32, PT ;  /* 0x00000020c5007c0c */ /* 0x000fe2000bfa6270 */
[C---:B------:R-:W-:Y:S01]  /*5030*/  IMAD.WIDE R152, R233.reuse, 0x2, R152 ;  /* 0x00000002e9987825 */ /* 0x040fe200078e0298 */
[----:B------:R-:W-:Y:S02]  /*5040*/  PRMT R196, RZ, 0x7610, R196 ;  /* 0x00007610ffc47816 */ /* 0x000fe400000000c4 */
[----:B------:R-:W-:Y:S01]  /*5050*/  PRMT R202, RZ, 0x7610, R202 ;  /* 0x00007610ffca7816 */ /* 0x000fe200000000ca */
[C---:B------:R-:W-:Y:S01]  /*5060*/  IMAD.WIDE R136, R233.reuse, 0x2, R136 ;  /* 0x00000002e9887825 */ /* 0x040fe200078e0288 */
[----:B------:R-:W-:Y:S02]  /*5070*/  PRMT R206, RZ, 0x7610, R206 ;  /* 0x00007610ffce7816 */ /* 0x000fe400000000ce */
[----:B------:R-:W-:Y:S01]  /*5080*/  PRMT R204, RZ, 0x7610, R204 ;  /* 0x00007610ffcc7816 */ /* 0x000fe200000000cc */
[----:B------:R-:W2:Y:S01]  /*5090*/  @!P4 LDG.E.U16 R196, desc[UR20][R132.64] ;  /* 0x0000001484c4c981 */ /* 0x000ea2000c1e1500 */
[----:B------:R-:W-:Y:S01]  /*50a0*/  PRMT R198, RZ, 0x7610, R198 ;  /* 0x00007610ffc67816 */ /* 0x000fe200000000c6 */
[----:B------:R-:W-:Y:S01]  /*50b0*/  IMAD.WIDE R158, R233, 0x2, R158 ;  /* 0x00000002e99e7825 */ /* 0x000fe200078e029e */
[----:B------:R-:W-:Y:S01]  /*50c0*/  ISETP.GE.AND P4, PT, R199, UR32, PT ;  /* 0x00000020c7007c0c */ /* 0x000fe2000bf86270 */
[----:B------:R-:W3:Y:S01]  /*50d0*/  @!P6 LDG.E.U16 R202, desc[UR20][R148.64] ;  /* 0x0000001494cae981 */ /* 0x000ee2000c1e1500 */
[----:B------:R-:W-:Y:S01]  /*50e0*/  ISETP.GE.AND P6, PT, R201, UR32, PT ;  /* 0x00000020c9007c0c */ /* 0x000fe2000bfc6270 */
[----:B------:R-:W-:-:S02]  /*50f0*/  IMAD.WIDE R142, R233, 0x2, R142 ;  /* 0x00000002e98e7825 */ /* 0x000fc400078e028e */
[----:B------:R-:W3:Y:S01]  /*5100*/  @!P3 LDG.E.U16 R206, desc[UR20][R160.64] ;  /* 0x00000014a0ceb981 */ /* 0x000ee2000c1e1500 */
[----:B------:R-:W-:Y:S01]  /*5110*/  ISETP.GE.AND P3, PT, R203, UR32, PT ;  /* 0x00000020cb007c0c */ /* 0x000fe2000bf66270 */
[----:B------:R-:W-:Y:S02]  /*5120*/  IMAD.WIDE R130, R233, 0x2, R130 ;  /* 0x00000002e9827825 */ /* 0x000fe400078e0282 */
[----:B------:R-:W3:Y:S01]  /*5130*/  @!P2 LDG.E.U16 R204, desc[UR20][R152.64] ;  /* 0x0000001498cca981 */ /* 0x000ee2000c1e1500 */
[----:B------:R-:W-:Y:S01]  /*5140*/  ISETP.GE.AND P2, PT, R193, UR32, PT ;  /* 0x00000020c1007c0c */ /* 0x000fe2000bf46270 */
[----:B------:R-:W-:Y:S02]  /*5150*/  IMAD.WIDE R134, R233, 0x2, R134 ;  /* 0x00000002e9867825 */ /* 0x000fe400078e0286 */
[----:B------:R-:W3:Y:S01]  /*5160*/  @!P5 LDG.E.U16 R198, desc[UR20][R136.64] ;  /* 0x0000001488c6d981 */ /* 0x000ee2000c1e1500 */
[----:B------:R-:W-:Y:S01]  /*5170*/  ISETP.GE.AND P5, PT, R191, UR32, PT ;  /* 0x00000020bf007c0c */ /* 0x000fe2000bfa6270 */
[----:B------:R-:W-:Y:S01]  /*5180*/  IMAD.WIDE R146, R233, 0x2, R146 ;  /* 0x00000002e9927825 */ /* 0x000fe200078e0292 */
[----:B------:R-:W-:-:S02]  /*5190*/  PRMT R208, RZ, 0x7610, R208 ;  /* 0x00007610ffd07816 */ /* 0x000fc400000000d0 */
[----:B------:R-:W-:Y:S02]  /*51a0*/  PRMT R212, RZ, 0x7610, R212 ;  /* 0x00007610ffd47816 */ /* 0x000fe400000000d4 */
[----:B------:R-:W-:Y:S02]  /*51b0*/  PRMT R216, RZ, 0x7610, R216 ;  /* 0x00007610ffd87816 */ /* 0x000fe400000000d8 */
[----:B------:R-:W-:Y:S01]  /*51c0*/  PRMT R214, RZ, 0x7610, R214 ;  /* 0x00007610ffd67816 */ /* 0x000fe200000000d6 */
[----:B------:R-:W3:Y:S01]  /*51d0*/  @!P4 LDG.E.U16 R208, desc[UR20][R158.64] ;  /* 0x000000149ed0c981 */ /* 0x000ee2000c1e1500 */
[----:B------:R-:W-:Y:S02]  /*51e0*/  PRMT R210, RZ, 0x7610, R210 ;  /* 0x00007610ffd27816 */ /* 0x000fe400000000d2 */
[----:B------:R-:W-:Y:S01]  /*51f0*/  ISETP.GE.AND P4, PT, R195, UR32, PT ;  /* 0x00000020c3007c0c */ /* 0x000fe2000bf86270 */
[----:B------:R-:W3:Y:S01]  /*5200*/  @!P6 LDG.E.U16 R212, desc[UR20][R142.64] ;  /* 0x000000148ed4e981 */ /* 0x000ee2000c1e1500 */
[----:B------:R-:W-:-:S03]  /*5210*/  ISETP.GE.AND P6, PT, R205, UR32, PT ;  /* 0x00000020cd007c0c */ /* 0x000fc6000bfc6270 */
[----:B------:R-:W3:Y:S01]  /*5220*/  @!P3 LDG.E.U16 R216, desc[UR20][R130.64] ;  /* 0x0000001482d8b981 */ /* 0x000ee2000c1e1500 */
[----:B------:R-:W-:-:S03]  /*5230*/  ISETP.GE.AND P3, PT, R209, UR32, PT ;  /* 0x00000020d1007c0c */ /* 0x000fc6000bf66270 */
[----:B------:R-:W3:Y:S01]  /*5240*/  @!P2 LDG.E.U16 R214, desc[UR20][R134.64] ;  /* 0x0000001486d6a981 */ /* 0x000ee2000c1e1500 */
[----:B------:R-:W-:-:S03]  /*5250*/  ISETP.GE.AND P2, PT, R207, UR32, PT ;  /* 0x00000020cf007c0c */ /* 0x000fc6000bf46270 */
[----:B------:R-:W3:Y:S01]  /*5260*/  @!P5 LDG.E.U16 R210, desc[UR20][R146.64] ;  /* 0x0000001492d2d981 */ /* 0x000ee2000c1e1500 */
[----:B------:R-:W-:Y:S02]  /*5270*/  ISETP.GE.AND P5, PT, R229, UR32, PT ;  /* 0x00000020e5007c0c */ /* 0x000fe4000bfa6270 */
[----:B------:R-:W-:Y:S02]  /*5280*/  PRMT R218, RZ, 0x7610, R218 ;  /* 0x00007610ffda7816 */ /* 0x000fe400000000da */
[----:B------:R-:W-:Y:S01]  /*5290*/  PRMT R220, RZ, 0x7610, R220 ;  /* 0x00007610ffdc7816 */ /* 0x000fe200000000dc */
[C---:B------:R-:W-:Y:S01]  /*52a0*/  IMAD.WIDE R140, R233.reuse, 0x2, R140 ;  /* 0x00000002e98c7825 */ /* 0x040fe200078e028c */
[----:B------:R-:W-:Y:S02]  /*52b0*/  PRMT R200, RZ, 0x7610, R200 ;  /* 0x00007610ffc87816 */ /* 0x000fe400000000c8 */
[----:B------:R-:W-:Y:S01]  /*52c0*/  PRMT R194, RZ, 0x7610, R194 ;  /* 0x00007610ffc27816 */ /* 0x000fe200000000c2 */
[C---:B------:R-:W-:Y:S01]  /*52d0*/  IMAD.WIDE R128, R233.reuse, 0x2, R128 ;  /* 0x00000002e9807825 */ /* 0x040fe200078e0280 */
[----:B------:R-:W-:Y:S01]  /*52e0*/  PRMT R188, RZ, 0x7610, R188 ;  /* 0x00007610ffbc7816 */ /* 0x000fe200000000bc */
[----:B------:R-:W3:Y:S02]  /*52f0*/  @!P4 LDG.E.U16 R218, desc[UR20][R86.64] ;  /* 0x0000001456dac981 */ /* 0x000ee4000c1e1500 */
[----:B------:R-:W-:-:S02]  /*5300*/  IMAD.WIDE R70, R233, 0x2, R70 ;  /* 0x00000002e9467825 */ /* 0x000fc400078e0246 */
[----:B------:R-:W3:Y:S04]  /*5310*/  @!P6 LDG.E.U16 R220, desc[UR20][R84.64] ;  /* 0x0000001454dce981 */ /* 0x000ee8000c1e1500 */
[----:B------:R-:W3:Y:S04]  /*5320*/  @!P3 LDG.E.U16 R200, desc[UR20][R140.64] ;  /* 0x000000148cc8b981 */ /* 0x000ee8000c1e1500 */
[----:B------:R-:W3:Y:S04]  /*5330*/  @!P2 LDG.E.U16 R194, desc[UR20][R128.64] ;  /* 0x0000001480c2a981 */ /* 0x000ee8000c1e1500 */
[----:B------:R-:W3:Y:S01]  /*5340*/  @!P5 LDG.E.U16 R188, desc[UR20][R70.64] ;  /* 0x0000001446bcd981 */ /* 0x000ee2000c1e1500 */
[----:B------:R-:W-:-:S02]  /*5350*/  ISETP.GE.AND P2, PT, R231, UR32, PT ;  /* 0x00000020e7007c0c */ /* 0x000fc4000bf46270 */
[----:B------:R-:W-:Y:S02]  /*5360*/  ISETP.GE.AND P3, PT, R223, UR32, PT ;  /* 0x00000020df007c0c */ /* 0x000fe4000bf66270 */
[----:B------:R-:W-:Y:S02]  /*5370*/  ISETP.GE.AND P5, PT, R211, UR32, PT ;  /* 0x00000020d3007c0c */ /* 0x000fe4000bfa6270 */
[----:B------:R-:W-:Y:S01]  /*5380*/  ISETP.GE.AND P4, PT, R171, UR32, PT ;  /* 0x00000020ab007c0c */ /* 0x000fe2000bf86270 */
[C---:B------:R-:W-:Y:S01]  /*5390*/  IMAD.WIDE R72, R233.reuse, 0x2, R72 ;  /* 0x00000002e9487825 */ /* 0x040fe200078e0248 */
[----:B------:R-:W-:Y:S02]  /*53a0*/  PRMT R243, RZ, 0x7610, R243 ;  /* 0x00007610fff37816 */ /* 0x000fe400000000f3 */
[----:B------:R-:W-:Y:S01]  /*53b0*/  PRMT R247, RZ, 0x7610, R247 ;  /* 0x00007610fff77816 */ /* 0x000fe200000000f7 */
[----:B------:R-:W-:Y:S01]  /*53c0*/  IMAD.WIDE R76, R233, 0x2, R76 ;  /* 0x00000002e94c7825 */ /* 0x000fe200078e024c */
[----:B------:R-:W-:-:S02]  /*53d0*/  PRMT R163, RZ, 0x7610, R163 ;  /* 0x00007610ffa37816 */ /* 0x000fc400000000a3 */
[----:B------:R-:W-:Y:S01]  /*53e0*/  PRMT R249, RZ, 0x7610, R249 ;  /* 0x00007610fff97816 */ /* 0x000fe200000000f9 */
[C---:B------:R-:W-:Y:S01]  /*53f0*/  IMAD.WIDE R156, R233.reuse, 0x2, R156 ;  /* 0x00000002e99c7825 */ /* 0x040fe200078e029c */
[----:B------:R-:W3:Y:S03]  /*5400*/  @!P2 LDG.E.U16 R243, desc[UR20][R72.64] ;  /* 0x0000001448f3a981 */ /* 0x000ee6000c1e1500 */
[----:B------:R-:W-:Y:S01]  /*5410*/  IMAD.WIDE R144, R233, 0x2, R144 ;  /* 0x00000002e9907825 */ /* 0x000fe200078e0290 */
[----:B------:R-:W3:Y:S01]  /*5420*/  @!P5 LDG.E.U16 R163, desc[UR20][R156.64] ;  /* 0x000000149ca3d981 */ /* 0x000ee2000c1e1500 */
[----:B------:R-:W-:Y:S02]  /*5430*/  ISETP.GE.AND P2, PT, R213, UR32, PT ;  /* 0x00000020d5007c0c */ /* 0x000fe4000bf46270 */
[----:B------:R-:W-:Y:S01]  /*5440*/  ISETP.GE.AND P5, PT, R217, UR32, PT ;  /* 0x00000020d9007c0c */ /* 0x000fe2000bfa6270 */
[----:B------:R-:W3:Y:S01]  /*5450*/  @!P3 LDG.E.U16 R247, desc[UR20][R144.64] ;  /* 0x0000001490f7b981 */ /* 0x000ee2000c1e1500 */
[----:B------:R-:W-:-:S03]  /*5460*/  ISETP.GE.AND P3, PT, R225, UR32, PT ;  /* 0x00000020e1007c0c */ /* 0x000fc6000bf66270 */
[----:B------:R-:W3:Y:S01]  /*5470*/  @!P4 LDG.E.U16 R249, desc[UR20][R76.64] ;  /* 0x000000144cf9c981 */ /* 0x000ee2000c1e1500 */
[----:B------:R-:W-:Y:S01]  /*5480*/  ISETP.GE.AND P4, PT, R169, UR32, PT ;  /* 0x00000020a9007c0c */ /* 0x000fe2000bf86270 */
[C---:B------:R-:W-:Y:S01]  /*5490*/  IMAD.WIDE R78, R233.reuse, 0x2, R78 ;  /* 0x00000002e94e7825 */ /* 0x040fe200078e024e */
[----:B------:R-:W-:Y:S02]  /*54a0*/  PRMT R235, RZ, 0x7610, R235 ;  /* 0x00007610ffeb7816 */ /* 0x000fe400000000eb */
[----:B------:R-:W-:Y:S01]  /*54b0*/  PRMT R251, RZ, 0x7610, R251 ;  /* 0x00007610fffb7816 */ /* 0x000fe200000000fb */
[C---:B------:R-:W-:Y:S01]  /*54c0*/  IMAD.WIDE R154, R233.reuse, 0x2, R154 ;  /* 0x00000002e99a7825 */ /* 0x040fe200078e029a */
[----:B------:R-:W-:Y:S02]  /*54d0*/  PRMT R237, RZ, 0x7610, R237 ;  /* 0x00007610ffed7816 */ /* 0x000fe400000000ed */
[----:B------:R-:W-:Y:S01]  /*54e0*/  PRMT R162, RZ, 0x7610, R162 ;  /* 0x00007610ffa27816 */ /* 0x000fe200000000a2 */
[C---:B------:R-:W-:Y:S01]  /*54f0*/  IMAD.WIDE R138, R233.reuse, 0x2, R138 ;  /* 0x00000002e98a7825 */ /* 0x040fe200078e028a */
[----:B------:R-:W3:Y:S03]  /*5500*/  @!P2 LDG.E.U16 R235, desc[UR20][R154.64] ;  /* 0x000000149aeba981 */ /* 0x000ee6000c1e1500 */
[----:B------:R-:W-:Y:S01]  /*5510*/  IMAD.WIDE R150, R233, 0x2, R150 ;  /* 0x00000002e9967825 */ /* 0x000fe200078e0296 */
[----:B------:R-:W3:Y:S01]  /*5520*/  @!P5 LDG.E.U16 R237, desc[UR20][R138.64] ;  /* 0x000000148aedd981 */ /* 0x000ee2000c1e1500 */
[----:B------:R-:W-:-:S02]  /*5530*/  ISETP.GE.AND P6, PT, R173, UR32, PT ;  /* 0x00000020ad007c0c */ /* 0x000fc4000bfc6270 */
[----:B------:R-:W-:Y:S01]  /*5540*/  ISETP.GE.AND P2, PT, R219, UR32, PT ;  /* 0x00000020db007c0c */ /* 0x000fe2000bf46270 */
[----:B------:R-:W3:Y:S01]  /*5550*/  @!P3 LDG.E.U16 R251, desc[UR20][R150.64] ;  /* 0x0000001496fbb981 */ /* 0x000ee2000c1e1500 */
[----:B------:R-:W-:Y:S02]  /*5560*/  ISETP.GE.AND P3, PT, R227, UR32, PT ;  /* 0x00000020e3007c0c */ /* 0x000fe4000bf66270 */
[----:B------:R-:W-:Y:S01]  /*5570*/  ISETP.GE.AND P5, PT, R221, UR32, PT ;  /* 0x00000020dd007c0c */ /* 0x000fe2000bfa6270 */
[----:B------:R-:W3:Y:S01]  /*5580*/  @!P4 LDG.E.U16 R162, desc[UR20][R78.64] ;  /* 0x000000144ea2c981 */ /* 0x000ee2000c1e1500 */
        /* <DEDUP_REMOVED lines=8> */
[----:B------:R-:W-:Y:S01]  /*5610*/  PRMT R182, RZ, 0x7610, R182 ;  /* 0x00007610ffb67816 */ /* 0x000fe200000000b6 */
[----:B------:R-:W3:Y:S02]  /*5620*/  @!P6 LDG.E.U16 R245, desc[UR20][R74.64] ;  /* 0x000000144af5e981 */ /* 0x000ee4000c1e1500 */
[C---:B------:R-:W-:Y:S02]  /*5630*/  IMAD.WIDE R90, R233.reuse, 0x2, R90 ;  /* 0x00000002e95a7825 */ /* 0x040fe400078e025a */
[----:B------:R-:W3:Y:S02]  /*5640*/  @!P5 LDG.E.U16 R241, desc[UR20][R82.64] ;  /* 0x0000001452f1d981 */ /* 0x000ee4000c1e1500 */
[----:B------:R-:W-:Y:S02]  /*5650*/  IMAD.WIDE R126, R233, 0x2, R126 ;  /* 0x00000002e97e7825 */ /* 0x000fe400078e027e */
[----:B------:R-:W3:Y:S04]  /*5660*/  @!P3 LDG.E.U16 R180, desc[UR20][R90.64] ;  /* 0x000000145ab4b981 */ /* 0x000ee8000c1e1500 */
[----:B------:R-:W3:Y:S04]  /*5670*/  @!P2 LDG.E.U16 R239, desc[UR20][R126.64] ;  /* 0x000000147eefa981 */ /* 0x000ee8000c1e1500 */
[----:B------:R-:W3:Y:S01]  /*5680*/  @!P4 LDG.E.U16 R182, desc[UR20][R80.64] ;  /* 0x0000001450b6c981 */ /* 0x000ee2000c1e1500 */
[----:B------:R-:W-:Y:S01]  /*5690*/  BAR.SYNC.DEFER_BLOCKING 0x0 ;  /* 0x0000000000007b1d */ /* 0x000fe20000010000 */
[----:B------:R-:W-:Y:S01]  /*56a0*/  ISETP.GE.AND P2, PT, R117, UR32, PT ;  /* 0x0000002075007c0c */ /* 0x000fe2000bf46270 */
[----:B------:R-:W-:Y:S01]  /*56b0*/  IMAD.WIDE R62, R165, 0x2, R62 ;  /* 0x00000002a53e7825 */ /* 0x000fe200078e023e */
[----:B------:R-:W-:-:S02]  /*56c0*/  PRMT R224, RZ, 0x7610, R224 ;  /* 0x00007610ffe07816 */ /* 0x000fc400000000e0 */
[----:B------:R-:W-:Y:S01]  /*56d0*/  PRMT R232, RZ, 0x7610, R232 ;  /* 0x00007610ffe87816 */ /* 0x000fe200000000e8 */
[C---:B------:R-:W-:Y:S01]  /*56e0*/  IMAD.WIDE R54, R165.reuse, 0x2, R54 ;  /* 0x00000002a5367825 */ /* 0x040fe200078e0236 */
[----:B------:R-:W-:Y:S02]  /*56f0*/  PRMT R240, RZ, 0x7610, R240 ;  /* 0x00007610fff07816 */ /* 0x000fe400000000f0 */
[----:B------:R-:W-:Y:S01]  /*5700*/  PRMT R226, RZ, 0x7610, R226 ;  /* 0x00007610ffe27816 */ /* 0x000fe200000000e2 */
[C---:B------:R-:W-:Y:S01]  /*5710*/  IMAD.WIDE R46, R165.reuse, 0x2, R46 ;  /* 0x00000002a52e7825 */ /* 0x040fe200078e022e */
[----:B------:R-:W-:Y:S02]  /*5720*/  PRMT R234, RZ, 0x7610, R234 ;  /* 0x00007610ffea7816 */ /* 0x000fe400000000ea */
[----:B------:R-:W-:Y:S01]  /*5730*/  PRMT R242, RZ, 0x7610, R242 ;  /* 0x00007610fff27816 */ /* 0x000fe200000000f2 */
[----:B------:R-:W-:Y:S01]  /*5740*/  IMAD.WIDE R38, R165, 0x2, R38 ;  /* 0x00000002a5267825 */ /* 0x000fe200078e0226 */
[----:B------:R-:W-:-:S02]  /*5750*/  PRMT R228, RZ, 0x7610, R228 ;  /* 0x00007610ffe47816 */ /* 0x000fc400000000e4 */
[----:B------:R-:W-:Y:S01]  /*5760*/  PRMT R236, RZ, 0x7610, R236 ;  /* 0x00007610ffec7816 */ /* 0x000fe200000000ec */
[----:B------:R-:W-:Y:S01]  /*5770*/  IMAD.WIDE R30, R165, 0x2, R30 ;  /* 0x00000002a51e7825 */ /* 0x000fe200078e021e */
[----:B------:R-:W-:-:S03]  /*5780*/  PRMT R244, RZ, 0x7610, R244 ;  /* 0x00007610fff47816 */ /* 0x000fc600000000f4 */
[C---:B------:R-:W-:Y:S01]  /*5790*/  IMAD.WIDE R22, R165.reuse, 0x2, R22 ;  /* 0x00000002a5167825 */ /* 0x040fe200078e0216 */
[----:B------:R-:W-:Y:S01]  /*57a0*/  PRMT R222, RZ, 0x7610, R222 ;  /* 0x00007610ffde7816 */ /* 0x000fe200000000de */
[----:B------:R-:W3:Y:S02]  /*57b0*/  @!P2 LDG.E.U16 R224, desc[UR20][R46.64] ;  /* 0x000000142ee0a981 */ /* 0x000ee4000c1e1500 */
[C---:B------:R-:W-:Y:S01]  /*57c0*/  IMAD.WIDE R14, R165.reuse, 0x2, R14 ;  /* 0x00000002a50e7825 */ /* 0x040fe200078e020e */
[----:B------:R-:W-:Y:S01]  /*57d0*/  PRMT R230, RZ, 0x7610, R230 ;  /* 0x00007610ffe67816 */ /* 0x000fe200000000e6 */
[----:B------:R-:W3:Y:S02]  /*57e0*/  @!P2 LDG.E.U16 R232, desc[UR20][R54.64] ;  /* 0x0000001436e8a981 */ /* 0x000ee4000c1e1500 */
[C---:B------:R-:W-:Y:S01]  /*57f0*/  IMAD.WIDE R6, R165.reuse, 0x2, R6 ;  /* 0x00000002a5067825 */ /* 0x040fe200078e0206 */
[----:B------:R-:W-:Y:S01]  /*5800*/  PRMT R238, RZ, 0x7610, R238 ;  /* 0x00007610ffee7816 */ /* 0x000fe200000000ee */
[----:B------:R-:W3:Y:S01]  /*5810*/  @!P2 LDG.E.U16 R240, desc[UR20][R62.64] ;  /* 0x000000143ef0a981 */ /* 0x000ee2000c1e1500 */
[----:B------:R-:W-:Y:S01]  /*5820*/  PRMT R246, RZ, 0x7610, R246 ;  /* 0x00007610fff67816 */ /* 0x000fe200000000f6 */
[----:B------:R-:W-:-:S04]  /*5830*/  IMAD.WIDE R64, R165, 0x2, R64 ;  /* 0x00000002a5407825 */ /* 0x000fc800078e0240 */
[C---:B------:R-:W-:Y:S01]  /*5840*/  IMAD.WIDE R56, R165.reuse, 0x2, R56 ;  /* 0x00000002a5387825 */ /* 0x040fe200078e0238 */
[----:B------:R-:W3:Y:S03]  /*5850*/  @!P2 LDG.E.U16 R242, desc[UR20][R64.64] ;  /* 0x0000001440f2a981 */ /* 0x000ee6000c1e1500 */
[C---:B------:R-:W-:Y:S01]  /*5860*/  IMAD.WIDE R48, R165.reuse, 0x2, R48 ;  /* 0x00000002a5307825 */ /* 0x040fe200078e0230 */
[----:B------:R-:W3:Y:S03]  /*5870*/  @!P2 LDG.E.U16 R234, desc[UR20][R56.64] ;  /* 0x0000001438eaa981 */ /* 0x000ee6000c1e1500 */
[C---:B------:R-:W-:Y:S01]  /*5880*/  IMAD.WIDE R40, R165.reuse, 0x2, R40 ;  /* 0x00000002a5287825 */ /* 0x040fe200078e0228 */
[----:B------:R-:W3:Y:S03]  /*5890*/  @!P2 LDG.E.U16 R226, desc[UR20][R48.64] ;  /* 0x0000001430e2a981 */ /* 0x000ee6000c1e1500 */
[----:B------:R-:W-:-:S04]  /*58a0*/  IMAD.WIDE R32, R165, 0x2, R32 ;  /* 0x00000002a5207825 */ /* 0x000fc800078e0220 */
[----:B------:R-:W-:-:S04]  /*58b0*/  IMAD.WIDE R24, R165, 0x2, R24 ;  /* 0x00000002a5187825 */ /* 0x000fc800078e0218 */
[----:B------:R-:W-:-:S04]  /*58c0*/  IMAD.WIDE R16, R165, 0x2, R16 ;  /* 0x00000002a5107825 */ /* 0x000fc800078e0210 */
[----:B------:R-:W-:-:S04]  /*58d0*/  IMAD.WIDE R8, R165, 0x2, R8 ;  /* 0x00000002a5087825 */ /* 0x000fc800078e0208 */
        /* <DEDUP_REMOVED lines=20> */
[C---:B------:R-:W-:Y:S01]  /*5a20*/  IMAD.WIDE R12, R165.reuse, 0x2, R12 ;  /* 0x00000002a50c7825 */ /* 0x040fe200078e020c */
[----:B----4-:R-:W-:Y:S04]  /*5a30*/  STS.U16 [R177+UR9+0x4400], R190 ;  /* 0x004400beb1007988 */ /* 0x010fe80008000409 */
[----:B-----5:R0:W-:Y:S01]  /*5a40*/  STS.U16 [R177+UR9+0x4000], R184 ;  /* 0x004000b8b1007988 */ /* 0x0201e20008000409 */
[----:B------:R-:W-:-:S03]  /*5a50*/  IMAD.WIDE R68, R165, 0x2, R68 ;  /* 0x00000002a5447825 */ /* 0x000fc600078e0244 */
[----:B--2---:R1:W-:Y:S01]  /*5a60*/  STS.U16 [R177+UR9+0x4800], R196 ;  /* 0x004800c4b1007988 */ /* 0x0043e20008000409 */
[----:B0-----:R-:W-:-:S03]  /*5a70*/  PRMT R184, RZ, 0x7610, R184 ;  /* 0x00007610ffb87816 */ /* 0x001fc600000000b8 */
[----:B---3--:R0:W-:Y:S04]  /*5a80*/  STS.U16 [R177+UR9+0x4c00], R202 ;  /* 0x004c00cab1007988 */ /* 0x0081e80008000409 */
[----:B------:R2:W-:Y:S01]  /*5a90*/  STS.U16 [R177+UR9+0x5000], R206 ;  /* 0x005000ceb1007988 */ /* 0x0005e20008000409 */
[----:B------:R-:W-:Y:S02]  /*5aa0*/  PRMT R190, RZ, 0x7610, R190 ;  /* 0x00007610ffbe7816 */ /* 0x000fe400000000be */
[----:B-1----:R-:W-:Y:S01]  /*5ab0*/  PRMT R196, RZ, 0x7610, R196 ;  /* 0x00007610ffc47816 */ /* 0x002fe200000000c4 */
[----:B------:R-:W3:Y:S01]  /*5ac0*/  @!P2 LDG.E.U16 R184, desc[UR20][R6.64] ;  /* 0x0000001406b8a981 */ /* 0x000ee2000c1e1500 */
[----:B0-----:R-:W-:-:S03]  /*5ad0*/  PRMT R202, RZ, 0x7610, R202 ;  /* 0x00007610ffca7816 */ /* 0x001fc600000000ca */
[----:B------:R-:W4:Y:S01]  /*5ae0*/  @!P2 LDG.E.U16 R190, desc[UR20][R12.64] ;  /* 0x000000140cbea981 */ /* 0x000f22000c1e1500 */
[----:B--2---:R-:W-:-:S03]  /*5af0*/  PRMT R206, RZ, 0x7610, R206 ;  /* 0x00007610ffce7816 */ /* 0x004fc600000000ce */
[----:B------:R-:W2:Y:S04]  /*5b00*/  @!P2 LDG.E.U16 R202, desc[UR20][R24.64] ;  /* 0x0000001418caa981 */ /* 0x000ea8000c1e1500 */
[----:B------:R-:W5:Y:S04]  /*5b10*/  @!P2 LDG.E.U16 R196, desc[UR20][R18.64] ;  /* 0x0000001412c4a981 */ /* 0x000f68000c1e1500 */
[----:B------:R-:W2:Y:S04]  /*5b20*/  @!P2 LDG.E.U16 R206, desc[UR20][R28.64] ;  /* 0x000000141ccea981 */ /* 0x000ea8000c1e1500 */
[----:B------:R-:W2:Y:S04]  /*5b30*/  @!P2 LDG.E.U16 R246, desc[UR20][R68.64] ;  /* 0x0000001444f6a981 */ /* 0x000ea8000c1e1500 */
[----:B------:R0:W-:Y:S04]  /*5b40*/  STS.U16 [R177+UR9+0x5800], R214 ;  /* 0x005800d6b1007988 */ /* 0x0001e80008000409 */
[----:B------:R1:W-:Y:S01]  /*5b50*/  STS.U16 [R177+UR9+0x5400], R210 ;  /* 0x005400d2b1007988 */ /* 0x0003e20008000409 */
[----:B0-----:R-:W-:-:S03]  /*5b60*/  PRMT R214, RZ, 0x7610, R214 ;  /* 0x00007610ffd67816 */ /* 0x001fc600000000d6 */
[----:B------:R0:W-:Y:S01]  /*5b70*/  STS.U16 [R177+UR9+0x5c00], R218 ;  /* 0x005c00dab1007988 */ /* 0x0001e20008000409 */
[----:B-1----:R-:W-:-:S03]  /*5b80*/  PRMT R210, RZ, 0x7610, R210 ;  /* 0x00007610ffd27816 */ /* 0x002fc600000000d2 */
[----:B------:R1:W-:Y:S04]  /*5b90*/  STS.U16 [R176+UR9+0x4100], R186 ;  /* 0x004100bab0007988 */ /* 0x0003e80008000409 */
[----:B------:R1:W-:Y:S04]  /*5ba0*/  STS.U16 [R176+UR9+0x4500], R192 ;  /* 0x004500c0b0007988 */ /* 0x0003e80008000409 */
[----:B------:R-:W-:Y:S01]  /*5bb0*/  STS.U16 [R176+UR9+0x4900], R198 ;  /* 0x004900c6b0007988 */ /* 0x000fe20008000409 */
[----:B0-----:R-:W-:-:S03]  /*5bc0*/  PRMT R218, RZ, 0x7610, R218 ;  /* 0x00007610ffda7816 */ /* 0x001fc600000000da */
[----:B------:R-:W-:Y:S01]  /*5bd0*/  STS.U16 [R176+UR9+0x4d00], R204 ;  /* 0x004d00ccb0007988 */ /* 0x000fe20008000409 */
[----:B-1----:R-:W-:-:S03]  /*5be0*/  PRMT R186, RZ, 0x7610, R186 ;  /* 0x00007610ffba7816 */ /* 0x002fc600000000ba */
[----:B------:R0:W-:Y:S01]  /*5bf0*/  STS.U16 [R176+UR9+0x5100], R208 ;  /* 0x005100d0b0007988 */ /* 0x0001e20008000409 */
[----:B------:R-:W-:-:S03]  /*5c00*/  PRMT R192, RZ, 0x7610, R192 ;  /* 0x00007610ffc07816 */ /* 0x000fc600000000c0 */
[----:B------:R-:W-:Y:S04]  /*5c10*/  STS.U16 [R176+UR9+0x5500], R212 ;  /* 0x005500d4b0007988 */ /* 0x000fe80008000409 */
[----:B------:R1:W-:Y:S01]  /*5c20*/  STS.U16 [R176+UR9+0x5900], R216 ;  /* 0x005900d8b0007988 */ /* 0x0003e20008000409 */
[----:B0-----:R-:W-:-:S03]  /*5c30*/  PRMT R208, RZ, 0x7610, R208 ;  /* 0x00007610ffd07816 */ /* 0x001fc600000000d0 */
[----:B------:R0:W-:Y:S01]  /*5c40*/  STS.U16 [R176+UR9+0x5d00], R220 ;  /* 0x005d00dcb0007988 */ /* 0x0001e20008000409 */
[----:B------:R-:W-:-:S03]  /*5c50*/  PRMT R204, RZ, 0x7610, R204 ;  /* 0x00007610ffcc7816 */ /* 0x000fc600000000cc */
[----:B------:R0:W-:Y:S01]  /*5c60*/  STS.U16 [R174+UR9+0x4a00], R200 ;  /* 0x004a00c8ae007988 */ /* 0x0001e20008000409 */
[----:B-1----:R-:W-:-:S03]  /*5c70*/  PRMT R216, RZ, 0x7610, R216 ;  /* 0x00007610ffd87816 */ /* 0x002fc600000000d8 */
[----:B------:R1:W-:Y:S01]  /*5c80*/  STS.U16 [R174+UR9+0x4600], R194 ;  /* 0x004600c2ae007988 */ /* 0x0003e20008000409 */
[----:B------:R-:W-:Y:S02]  /*5c90*/  PRMT R212, RZ, 0x7610, R212 ;  /* 0x00007610ffd47816 */ /* 0x000fe400000000d4 */
[----:B0-----:R-:W-:Y:S01]  /*5ca0*/  PRMT R220, RZ, 0x7610, R220 ;  /* 0x00007610ffdc7816 */ /* 0x001fe200000000dc */
[----:B------:R0:W-:Y:S01]  /*5cb0*/  STS.U16 [R174+UR9+0x4200], R188 ;  /* 0x004200bcae007988 */ /* 0x0001e20008000409 */
[----:B------:R-:W-:Y:S02]  /*5cc0*/  PRMT R200, RZ, 0x7610, R200 ;  /* 0x00007610ffc87816 */ /* 0x000fe400000000c8 */
[----:B------:R-:W-:Y:S01]  /*5cd0*/  PRMT R198, RZ, 0x7610, R198 ;  /* 0x00007610ffc67816 */ /* 0x000fe200000000c6 */
[----:B------:R-:W2:Y:S01]  /*5ce0*/  @!P2 LDG.E.U16 R192, desc[UR20][R14.64] ;  /* 0x000000140ec0a981 */ /* 0x000ea2000c1e1500 */
[----:B-1----:R-:W-:-:S03]  /*5cf0*/  PRMT R194, RZ, 0x7610, R194 ;  /* 0x00007610ffc27816 */ /* 0x002fc600000000c2 */
[----:B------:R-:W4:Y:S01]  /*5d00*/  @!P2 LDG.E.U16 R200, desc[UR20][R22.64] ;  /* 0x0000001416c8a981 */ /* 0x000f22000c1e1500 */
[----:B0-----:R-:W-:-:S03]  /*5d10*/  PRMT R188, RZ, 0x7610, R188 ;  /* 0x00007610ffbc7816 */ /* 0x001fc600000000bc */
[----:B------:R-:W5:Y:S04]  /*5d20*/  @!P2 LDG.E.U16 R208, desc[UR20][R30.64] ;  /* 0x000000141ed0a981 */ /* 0x000f68000c1e1500 */
        /* <DEDUP_REMOVED lines=27> */
[----:B------:R-:W-:-:S04]  /*5ee0*/  ULEA UR11, UR5, UR9, 0x3 ;  /* 0x00000009050b7291 */ /* 0x000fc8000f8e18ff */
[----:B------:R-:W-:Y:S01]  /*5ef0*/  UIADD3 UR11, UPT, UPT, UR11, 0x8000, URZ ;  /* 0x000080000b0b7890 */ /* 0x000fe2000fffe0ff */
[----:B---3--:R0:W-:Y:S04]  /*5f00*/  STS.U16 [R177+UR9+0x6000], R184 ;  /* 0x006000b8b1007988 */ /* 0x0081e80008000409 */
[----:B--2---:R0:W-:Y:S04]  /*5f10*/  STS.U16 [R177+UR9+0x6400], R192 ;  /* 0x006400c0b1007988 */ /* 0x0041e80008000409 */
[----:B----4-:R0:W-:Y:S04]  /*5f20*/  STS.U16 [R177+UR9+0x6800], R200 ;  /* 0x006800c8b1007988 */ /* 0x0101e80008000409 */
[----:B-----5:R0:W-:Y:S04]  /*5f30*/  STS.U16 [R177+UR9+0x6c00], R208 ;  /* 0x006c00d0b1007988 */ /* 0x0201e80008000409 */
        /* <DEDUP_REMOVED lines=25> */
[----:B------:R1:W-:Y:S06]  /*60d0*/  MEMBAR.ALL.CTA ;  /* 0x0000000000007992 */ /* 0x0003ec0000008000 */
[----:B-1----:R-:W1:Y:S02]  /*60e0*/  FENCE.VIEW.ASYNC.S ;  /* 0x00000000000073c6 */ /* 0x002e640000000000 */
[----:B-1----:R-:W-:Y:S06]  /*60f0*/  BAR.SYNC.DEFER_BLOCKING 0x0 ;  /* 0x0000000000007b1d */ /* 0x002fec0000010000 */
[----:B------:R-:W-:Y:S05]  /*6100*/  @P0 BRA `(.L_x_9) ;  /* 0x00000000004c0947 */ /* 0x000fea0003800000 */
[----:B------:R-:W-:Y:S01]  /*6110*/  UMOV UR13, 0x40004040 ;  /* 0x40004040000d7882 */ /* 0x000fe20000000000 */
        /* <DEDUP_REMOVED lines=9> */
[----:B------:R1:W-:Y:S01]  /*61b0*/  UTCHMMA gdesc[UR12], gdesc[UR14], tmem[UR8], tmem[UR16], idesc[UR17], UPT ;  /* 0x00ff100e0c0075ea */ /* 0x0003e2000b800008 */
        /* <DEDUP_REMOVED lines=8> */
.L_x_9:
[----:B------:R-:W-:Y:S01]  /*6240*/  UIADD3 UR5, UPT, UPT, UR5, 0x1, URZ ;  /* 0x0000000105057890 */ /* 0x000fe2000fffe0ff */
[----:B------:R-:W-:Y:S01]  /*6250*/  VIADD R164, R164, 0xffffffff ;  /* 0xffffffffa4a47836 */ /* 0x000fe20000000000 */
[----:B------:R-:W-:Y:S02]  /*6260*/  UIADD3 UR32, UPT, UPT, UR32, -0x40, URZ ;  /* 0xffffffc020207890 */ /* 0x000fe4000fffe0ff */
[----:B------:R-:W-:Y:S02]  /*6270*/  UISETP.GT.AND UP1, UPT, UR5, 0x1, UPT ;  /* 0x000000010500788c */ /* 0x000fe4000bf24270 */
[----:B------:R-:W-:Y:S02]  /*6280*/  ISETP.NE.U32.AND P2, PT, R164, RZ, PT ;  /* 0x000000ffa400720c */ /* 0x000fe40003f45070 */
[----:B-1----:R-:W-:Y:S02]  /*6290*/  USEL UR6, URZ, 0x1, !UP1 ;  /* 0x00000001ff067887 */ /* 0x002fe4000c800000 */
[----:B------:R-:W-:-:S02]  /*62a0*/  USEL UR5, UR5, URZ, !UP1 ;  /* 0x000000ff05057287 */ /* 0x000fc4000c800000 */
[----:B------:R-:W-:-:S03]  /*62b0*/  ULOP3.LUT UR7, UR4, UR6, URZ, 0x3c, !UPT ;  /* 0x0000000604077292 */ /* 0x000fc6000f8e3cff */
[----:B------:R-:W-:-:S04]  /*62c0*/  UMOV UR6, UR4 ;  /* 0x0000000400067c82 */ /* 0x000fc80008000000 */
[----:B------:R-:W-:Y:S01]  /*62d0*/  UMOV UR4, UR7 ;  /* 0x0000000700047c82 */ /* 0x000fe20008000000 */
[----:B------:R-:W-:Y:S05]  /*62e0*/  @P2 BRA `(.L_x_10) ;  /* 0xffffffe800d82947 */ /* 0x000fea000383ffff */
.L_x_7:
[----:B------:R-:W-:-:S13]  /*62f0*/  ISETP.GE.AND P0, PT, R178, 0x40, PT ;  /* 0x00000040b200780c */ /* 0x000fda0003f06270 */
[----:B------:R-:W-:Y:S05]  /*6300*/  @!P0 BRA `(.L_x_11) ;  /* 0x0000000000108947 */ /* 0x000fea0003800000 */
[----:B------:R-:W-:-:S06]  /*6310*/  USHF.L.U32 UR6, UR6, 0x1f, URZ ;  /* 0x0000001f06067899 */ /* 0x000fcc00080006ff */
[----:B------:R-:W-:-:S04]  /*6320*/  IMAD.U32 R2, RZ, RZ, UR6 ;  /* 0x00000006ff027e24 */ /* 0x000fc8000f8e00ff */
[----:B------:R-:W1:Y:S02]  /*6330*/  SYNCS.PHASECHK.TRANS64.TRYWAIT P0, [UR11], R2 ;  /* 0x00000002ff0075a7 */ /* 0x000e64000800110b */
[----:B-1----:R-:W-:Y:S05]  /*6340*/  @!P0 BRA `(.L_x_12) ;  /* 0x0000001000488947 */ /* 0x002fea0003800000 */
.L_x_11:
[----:B------:R-:W-:Y:S01]  /*6350*/  BAR.SYNC.DEFER_BLOCKING 0x0 ;  /* 0x0000000000007b1d */ /* 0x000fe20000010000 */
[C---:B------:R-:W-:Y:S02]  /*6360*/  IMAD.SHL.U32 R2, R0.reuse, 0x10, RZ ;  /* 0x0000001000027824 */ /* 0x040fe400078e00ff */
[C---:B------:R-:W-:Y:S02]  /*6370*/  IMAD.SHL.U32 R3, R0.reuse, 0x200, RZ ;  /* 0x0000020000037824 */ /* 0x040fe400078e00ff */
[----:B------:R-:W-:Y:S01]  /*6380*/  IMAD.SHL.U32 R0, R0, 0x8, RZ ;  /* 0x0000000800007824 */ /* 0x000fe200078e00ff */
[----:B------:R-:W-:Y:S01]  /*6390*/  LOP3.LUT R2, R2, 0xf0, RZ, 0xc0, !PT ;  /* 0x000000f002027812 */ /* 0x000fe200078ec0ff */
[----:B------:R-:W1:Y:S01]  /*63a0*/  LDCU.128 UR12, c[0x0][0x390] ;  /* 0x00007200ff0c77ac */ /* 0x000e620008000c00 */
[----:B------:R-:W-:Y:S02]  /*63b0*/  LOP3.LUT R3, R3, 0x2000, RZ, 0xc0, !PT ;  /* 0x0000200003037812 */ /* 0x000fe400078ec0ff */
[----:B------:R-:W-:Y:S01]  /*63c0*/  LOP3.LUT R0, R0, 0x300, RZ, 0xc0, !PT ;  /* 0x0000030000007812 */ /* 0x000fe200078ec0ff */
[----:B0-----:R-:W0:Y:S01]  /*63d0*/  LDCU UR4, c[0x0][0x3b4] ;  /* 0x00007680ff0477ac */ /* 0x001e220008000800 */
[----:B------:R-:W-:-:S02]  /*63e0*/  IADD3 R3, PT, PT, R2, UR9, R3 ;  /* 0x0000000902037c10 */ /* 0x000fc4000fffe003 */
[----:B------:R-:W-:Y:S01]  /*63f0*/  LEA R2, R125, UR9, 0x6 ;  /* 0x000000097d027c11 */ /* 0x000fe2000f8e30ff */
[----:B------:R-:W2:Y:S02]  /*6400*/  LDCU UR5, c[0x0][0x3b8] ;  /* 0x00007700ff0577ac */ /* 0x000ea40008000800 */
[----:B------:R-:W-:Y:S02]  /*6410*/  IMAD.IADD R0, R0, 0x1, R3 ;  /* 0x0000000100007824 */ /* 0x000fe400078e0203 */
[----:B------:R-:W-:Y:S01]  /*6420*/  IMAD R117, R117, 0x10, R2 ;  /* 0x0000001075757824 */ /* 0x000fe200078e0202 */
[----:B------:R-:W3:Y:S02]  /*6430*/  @!P1 SYNCS.CCTL.IV [UR9+0x8000] ;  /* 0x00800000ff0099b1 */ /* 0x000ee40008000009 */
[----:B---3--:R-:W-:Y:S01]  /*6440*/  BAR.SYNC.DEFER_BLOCKING 0x0 ;  /* 0x0000000000007b1d */ /* 0x008fe20000010000 */
[C---:B-1----:R-:W-:Y:S01]  /*6450*/  ISETP.GE.AND P0, PT, R121.reuse, UR14, PT ;  /* 0x0000000e79007c0c */ /* 0x042fe2000bf06270 */
[----:B0-----:R-:W-:-:S03]  /*6460*/  IMAD R121, R121, UR4, RZ ;  /* 0x0000000479797c24 */ /* 0x001fc6000f8e02ff */
[----:B------:R-:W-:Y:S02]  /*6470*/  ISETP.LT.AND P2, PT, R94, UR15, !P0 ;  /* 0x0000000f5e007c0c */ /* 0x000fe4000c741270 */
[----:B------:R-:W-:Y:S01]  /*6480*/  ISETP.LT.AND P4, PT, R96, UR15, !P0 ;  /* 0x0000000f60007c0c */ /* 0x000fe2000c781270 */
[----:B------:R-:W-:Y:S01]  /*6490*/  LDTM.16dp32bit_t0_t15.x32 R4, tmem[UR10] ;  /* 0x0000000a000479ee */ /* 0x000fe20008a80000 */
[----:B------:R-:W0:Y:S01]  /*64a0*/  LDTM.16dp32bit_t16_t31.x32 R4, tmem[UR10+0x20] ;  /* 0x0000200a000479ee */ /* 0x000e220008aa0000 */
[----:B--2---:R-:W-:Y:S01]  /*64b0*/  IMAD R94, R94, UR5, RZ ;  /* 0x000000055e5e7c24 */ /* 0x004fe2000f8e02ff */
[C---:B------:R-:W-:Y:S01]  /*64c0*/  ISETP.LT.AND P3, PT, R97.reuse, UR15, !P0 ;  /* 0x0000000f61007c0c */ /* 0x040fe2000c761270 */
[----:B------:R-:W-:Y:S02]  /*64d0*/  IMAD R96, R96, UR5, RZ ;  /* 0x0000000560607c24 */ /* 0x000fe4000f8e02ff */
[----:B------:R-:W-:Y:S01]  /*64e0*/  IMAD R97, R97, UR5, RZ ;  /* 0x0000000561617c24 */ /* 0x000fe2000f8e02ff */
[----:B------:R-:W1:Y:S01]  /*64f0*/  @!P1 SYNCS.CCTL.IV [UR9+0x8008] ;  /* 0x00800800ff0099b1 */ /* 0x000e620008000009 */
[----:B------:R-:W-:Y:S01]  /*6500*/  NOP ;  /* 0x0000000000007918 */ /* 0x000fe20000000000 */
[----:B0-----:R-:W-:-:S02]  /*6510*/  F2FP.F16.F32.PACK_AB R4, R6, R4 ;  /* 0x000000040604723e */ /* 0x001fc400000000ff */
[----:B------:R-:W-:Y:S02]  /*6520*/  F2FP.F16.F32.PACK_AB R36, R7, R5 ;  /* 0x000000050724723e */ /* 0x000fe400000000ff */
[----:B------:R-:W-:Y:S02]  /*6530*/  F2FP.F16.F32.PACK_AB R5, R10, R8 ;  /* 0x000000080a05723e */ /* 0x000fe400000000ff */
[----:B------:R-:W-:Y:S02]  /*6540*/  F2FP.F16.F32.PACK_AB R37, R11, R9 ;  /* 0x000000090b25723e */ /* 0x000fe400000000ff */
[----:B------:R-:W-:Y:S02]  /*6550*/  F2FP.F16.F32.PACK_AB R6, R14, R12 ;  /* 0x0000000c0e06723e */ /* 0x000fe400000000ff */
[----:B------:R-:W-:Y:S02]  /*6560*/  F2FP.F16.F32.PACK_AB R38, R15, R13 ;  /* 0x0000000d0f26723e */ /* 0x000fe400000000ff */
[----:B------:R-:W-:-:S02]  /*6570*/  F2FP.F16.F32.PACK_AB R7, R18, R16 ;  /* 0x000000101207723e */ /* 0x000fc400000000ff */
[----:B------:R-:W-:Y:S02]  /*6580*/  F2FP.F16.F32.PACK_AB R39, R19, R17 ;  /* 0x000000111327723e */ /* 0x000fe400000000ff */
[----:B------:R-:W-:Y:S01]  /*6590*/  F2FP.F16.F32.PACK_AB R20, R22, R20 ;  /* 0x000000141614723e */ /* 0x000fe200000000ff */
[----:B-1----:R-:W-:Y:S01]  /*65a0*/  STS.128 [R0], R4 ;  /* 0x0000000400007388 */ /* 0x002fe20000000c00 */
[----:B------:R-:W-:Y:S02]  /*65b0*/  F2FP.F16.F32.PACK_AB R12, R23, R21 ;  /* 0x00000015170c723e */ /* 0x000fe400000000ff */
[----:B------:R-:W-:Y:S01]  /*65c0*/  F2FP.F16.F32.PACK_AB R21, R26, R24 ;  /* 0x000000181a15723e */ /* 0x000fe200000000ff */
[----:B------:R0:W-:Y:S01]  /*65d0*/  STS.128 [R0+0x1000], R36 ;  /* 0x0010002400007388 */ /* 0x0001e20000000c00 */
[----:B------:R-:W-:Y:S02]  /*65e0*/  F2FP.F16.F32.PACK_AB R13, R27, R25 ;  /* 0x000000191b0d723e */ /* 0x000fe400000000ff */
[----:B------:R-:W-:Y:S01]  /*65f0*/  F2FP.F16.F32.PACK_AB R22, R30, R28 ;  /* 0x0000001c1e16723e */ /* 0x000fe200000000ff */
[----:B------:R-:W-:Y:S01]  /*6600*/  BAR.SYNC.DEFER_BLOCKING 0x0 ;  /* 0x0000000000007b1d */ /* 0x000fe20000010000 */
[----:B------:R-:W-:-:S02]  /*6610*/  F2FP.F16.F32.PACK_AB R14, R31, R29 ;  /* 0x0000001d1f0e723e */ /* 0x000fc400000000ff */
[----:B------:R-:W-:Y:S02]  /*6620*/  F2FP.F16.F32.PACK_AB R23, R34, R32 ;  /* 0x000000202217723e */ /* 0x000fe400000000ff */
[----:B------:R-:W-:Y:S02]  /*6630*/  F2FP.F16.F32.PACK_AB R15, R35, R33 ;  /* 0x00000021230f723e */ /* 0x000fe400000000ff */
[----:B0-----:R-:W-:-:S04]  /*6640*/  LEA R37, P1, R121, UR12, 0x1 ;  /* 0x0000000c79257c11 */ /* 0x001fc8000f8208ff */
[----:B------:R-:W-:Y:S02]  /*6650*/  LEA.HI.X.SX32 R121, R121, UR13, 0x1, P1 ;  /* 0x0000000d79797c11 */ /* 0x000fe400088f0eff */
[-C--:B------:R-:W-:Y:S02]  /*6660*/  LEA R2, P1, R94, R37.reuse, 0x1 ;  /* 0x000000255e027211 */ /* 0x080fe400078208ff */
[----:B------:R-:W-:Y:S02]  /*6670*/  LEA R18, P5, R96, R37, 0x1 ;  /* 0x0000002560127211 */ /* 0x000fe400078a08ff */
[-C--:B------:R-:W-:Y:S01]  /*6680*/  LEA.HI.X.SX32 R3, R94, R121.reuse, 0x1, P1 ;  /* 0x000000795e037211 */ /* 0x080fe200008f0eff */
[----:B------:R-:W0:Y:S01]  /*6690*/  LDS.128 R8, [R117] ;  /* 0x0000000075087984 */ /* 0x000e220000000c00 */
[C---:B------:R-:W-:Y:S01]  /*66a0*/  ISETP.LT.AND P1, PT, R95.reuse, UR15, !P0 ;  /* 0x0000000f5f007c0c */ /* 0x040fe2000c721270 */
[----:B------:R-:W-:Y:S01]  /*66b0*/  IMAD R95, R95, UR5, RZ ;  /* 0x000000055f5f7c24 */ /* 0x000fe2000f8e02ff */
[----:B------:R-:W-:Y:S01]  /*66c0*/  LEA.HI.X.SX32 R19, R96, R121, 0x1, P5 ;  /* 0x0000007960137211 */ /* 0x000fe200028f0eff */
[----:B------:R-:W-:Y:S01]  /*66d0*/  LDS.128 R4, [R117+0x2000] ;  /* 0x0020000075047984 */ /* 0x000fe20000000c00 */
[----:B------:R-:W-:Y:S06]  /*66e0*/  BAR.SYNC.DEFER_BLOCKING 0x0 ;  /* 0x0000000000007b1d */ /* 0x000fec0000010000 */
[----:B------:R-:W-:Y:S04]  /*66f0*/  STS.128 [R0], R20 ;  /* 0x0000001400007388 */ /* 0x000fe80000000c00 */
[----:B------:R0:W-:Y:S01]  /*6700*/  STS.128 [R0+0x1000], R12 ;  /* 0x0010000c00007388 */ /* 0x0001e20000000c00 */
[----:B------:R-:W-:Y:S01]  /*6710*/  BAR.SYNC.DEFER_BLOCKING 0x0 ;  /* 0x0000000000007b1d */ /* 0x000fe20000010000 */
[----:B0-----:R-:W-:-:S05]  /*6720*/  PRMT R0, R9, 0x7632, R0 ;  /* 0x0000763209007816 */ /* 0x001fca0000000000 */
[----:B------:R0:W-:Y:S01]  /*6730*/  @P2 STG.E.U16 desc[UR20][R2.64], R8 ;  /* 0x0000000802002986 */ /* 0x0001e2000c101514 */
[----:B------:R-:W-:-:S03]  /*6740*/  LEA R16, P2, R95, R37, 0x1 ;  /* 0x000000255f107211 */ /* 0x000fc600078408ff */
[----:B------:R-:W1:Y:S01]  /*6750*/  LDS.128 R12, [R117] ;  /* 0x00000000750c7984 */ /* 0x000e620000000c00 */
[----:B------:R-:W-:Y:S02]  /*6760*/  LEA.HI.X.SX32 R17, R95, R121, 0x1, P2 ;  /* 0x000000795f117211 */ /* 0x000fe400010f0eff */
[C---:B------:R-:W-:Y:S01]  /*6770*/  ISETP.LT.AND P2, PT, R98.reuse, UR15, !P0 ;  /* 0x0000000f62007c0c */ /* 0x040fe2000c741270 */
[----:B------:R-:W-:Y:S01]  /*6780*/  IMAD R98, R98, UR5, RZ ;  /* 0x0000000562627c24 */ /* 0x000fe2000f8e02ff */
[----:B0-----:R-:W-:-:S04]  /*6790*/  PRMT R3, R8, 0x7632, R3 ;  /* 0x0000763208037816 */ /* 0x001fc80000000003 */
[CC--:B------:R-:W-:Y:S01]  /*67a0*/  LEA R20, P5, R98.reuse, R37.reuse, 0x1 ;  /* 0x0000002562147211 */ /* 0x0c0fe200078a08ff */
[----:B------:R0:W-:Y:S01]  /*67b0*/  @P1 STG.E.U16 desc[UR20][R16.64], R3 ;  /* 0x0000000310001986 */ /* 0x0001e2000c101514 */
[----:B------:R-:W-:Y:S02]  /*67c0*/  LEA R2, P1, R97, R37, 0x1 ;  /* 0x0000002561027211 */ /* 0x000fe400078208ff */
[-C--:B------:R-:W-:Y:S01]  /*67d0*/  LEA.HI.X.SX32 R21, R98, R121.reuse, 0x1, P5 ;  /* 0x0000007962157211 */ /* 0x080fe200028f0eff */
[----:B------:R-:W-:Y:S01]  /*67e0*/  @P4 STG.E.U16 desc[UR20][R18.64], R9 ;  /* 0x0000000912004986 */ /* 0x000fe2000c101514 */
[C---:B------:R-:W-:Y:S01]  /*67f0*/  ISETP.LT.AND P4, PT, R101.reuse, UR15, !P0 ;  /* 0x0000000f65007c0c */ /* 0x040fe2000c781270 */
[----:B------:R-:W-:Y:S01]  /*6800*/  IMAD R101, R101, UR5, RZ ;  /* 0x0000000565657c24 */ /* 0x000fe2000f8e02ff */
[----:B0-----:R-:W-:-:S05]  /*6810*/  LEA.HI.X.SX32 R3, R97, R121, 0x1, P1 ;  /* 0x0000007961037211 */ /* 0x001fca00008f0eff */
[----:B------:R0:W-:Y:S01]  /*6820*/  @P3 STG.E.U16 desc[UR20][R2.64], R0 ;  /* 0x0000000002003986 */ /* 0x0001e2000c101514 */
[C---:B------:R-:W-:Y:S01]  /*6830*/  ISETP.LT.AND P3, PT, R99.reuse, UR15, !P0 ;  /* 0x0000000f63007c0c */ /* 0x040fe2000c761270 */
[----:B------:R-:W-:Y:S02]  /*6840*/  IMAD R99, R99, UR5, RZ ;  /* 0x0000000563637c24 */ /* 0x000fe4000f8e02ff */
[----:B------:R-:W-:Y:S01]  /*6850*/  @P2 STG.E.U16 desc[UR20][R20.64], R10 ;  /* 0x0000000a14002986 */ /* 0x000fe2000c101514 */
[C---:B------:R-:W-:Y:S01]  /*6860*/  ISETP.LT.AND P2, PT, R100.reuse, UR15, !P0 ;  /* 0x0000000f64007c0c */ /* 0x040fe2000c741270 */
[----:B------:R-:W-:Y:S01]  /*6870*/  IMAD R100, R100, UR5, RZ ;  /* 0x0000000564647c24 */ /* 0x000fe2000f8e02ff */
[----:B------:R-:W-:-:S04]  /*6880*/  LEA R16, P1, R99, R37, 0x1 ;  /* 0x0000002563107211 */ /* 0x000fc800078208ff */
[----:B------:R-:W-:Y:S02]  /*6890*/  LEA.HI.X.SX32 R17, R99, R121, 0x1, P1 ;  /* 0x0000007963117211 */ /* 0x000fe400008f0eff */
[----:B0-----:R-:W-:Y:S02]  /*68a0*/  PRMT R3, R10, 0x7632, R3 ;  /* 0x000076320a037816 */ /* 0x001fe40000000003 */
[-C--:B------:R-:W-:Y:S02]  /*68b0*/  LEA R8, P5, R100, R37.reuse, 0x1 ;  /* 0x0000002564087211 */ /* 0x080fe400078a08ff */
[C---:B------:R-:W-:Y:S01]  /*68c0*/  ISETP.LT.AND P1, PT, R102.reuse, UR15, !P0 ;  /* 0x0000000f66007c0c */ /* 0x040fe2000c721270 */
[----:B------:R-:W-:Y:S01]  /*68d0*/  IMAD R102, R102, UR5, RZ ;  /* 0x0000000566667c24 */ /* 0x000fe2000f8e02ff */
[----:B------:R-:W-:Y:S01]  /*68e0*/  LEA R2, P6, R101, R37, 0x1 ;  /* 0x0000002565027211 */ /* 0x000fe200078c08ff */
[----:B------:R0:W-:Y:S01]  /*68f0*/  @P3 STG.E.U16 desc[UR20][R16.64], R3 ;  /* 0x0000000310003986 */ /* 0x0001e2000c101514 */
[----:B------:R-:W-:-:S02]  /*6900*/  LEA.HI.X.SX32 R9, R100, R121, 0x1, P5 ;  /* 0x0000007964097211 */ /* 0x000fc400028f0eff */
[----:B------:R-:W-:Y:S02]  /*6910*/  PRMT R0, R11, 0x7632, R0 ;  /* 0x000076320b007816 */ /* 0x000fe40000000000 */
[C---:B------:R-:W-:Y:S01]  /*6920*/  LEA R18, P3, R102.reuse, R37, 0x1 ;  /* 0x0000002566127211 */ /* 0x040fe200078608ff */
[----:B------:R2:W-:Y:S01]  /*6930*/  @P2 STG.E.U16 desc[UR20][R8.64], R11 ;  /* 0x0000000b08002986 */ /* 0x0005e2000c101514 */
[C---:B------:R-:W-:Y:S01]  /*6940*/  ISETP.LT.AND P2, PT, R105.reuse, UR15, !P0 ;  /* 0x0000000f69007c0c */ /* 0x040fe2000c741270 */
[----:B------:R-:W-:Y:S01]  /*6950*/  IMAD R105, R105, UR5, RZ ;  /* 0x0000000569697c24 */ /* 0x000fe2000f8e02ff */
[-C--:B------:R-:W-:Y:S02]  /*6960*/  LEA.HI.X.SX32 R19, R102, R121.reuse, 0x1, P3 ;  /* 0x0000007966137211 */ /* 0x080fe400018f0eff */
[C---:B------:R-:W-:Y:S01]  /*6970*/  ISETP.LT.AND P3, PT, R104.reuse, UR15, !P0 ;  /* 0x0000000f68007c0c */ /* 0x040fe2000c761270 */
[----:B------:R-:W-:Y:S01]  /*6980*/  IMAD R104, R104, UR5, RZ ;  /* 0x0000000568687c24 */ /* 0x000fe2000f8e02ff */
[----:B0-----:R-:W-:-:S02]  /*6990*/  LEA.HI.X.SX32 R3, R101, R121, 0x1, P6 ;  /* 0x0000007965037211 */ /* 0x001fc400030f0eff */
[C---:B------:R-:W-:Y:S01]  /*69a0*/  ISETP.LT.AND P5, PT, R106.reuse, UR15, !P0 ;  /* 0x0000000f6a007c0c */ /* 0x040fe2000c7a1270 */
[----:B------:R-:W-:Y:S02]  /*69b0*/  IMAD R106, R106, UR5, RZ ;  /* 0x000000056a6a7c24 */ /* 0x000fe4000f8e02ff */
[----:B------:R0:W-:Y:S01]  /*69c0*/  @P4 STG.E.U16 desc[UR20][R2.64], R0 ;  /* 0x0000000002004986 */ /* 0x0001e2000c101514 */
[C---:B------:R-:W-:Y:S01]  /*69d0*/  ISETP.LT.AND P4, PT, R103.reuse, UR15, !P0 ;  /* 0x0000000f67007c0c */ /* 0x040fe2000c781270 */
[----:B------:R-:W-:Y:S01]  /*69e0*/  IMAD R103, R103, UR5, RZ ;  /* 0x0000000567677c24 */ /* 0x000fe2000f8e02ff */
[-C--:B--2---:R-:W-:Y:S01]  /*69f0*/  LEA R8, P6, R104, R37.reuse, 0x1 ;  /* 0x0000002568087211 */ /* 0x084fe200078c08ff */
[----:B-1----:R-:W-:Y:S03]  /*6a00*/  @P1 STG.E.U16 desc[UR20][R18.64], R12 ;  /* 0x0000000c12001986 */ /* 0x002fe6000c101514 */
[----:B------:R-:W-:-:S02]  /*6a10*/  LEA R16, P1, R103, R37, 0x1 ;  /* 0x0000002567107211 */ /* 0x000fc400078208ff */
[-C--:B------:R-:W-:Y:S02]  /*6a20*/  LEA.HI.X.SX32 R9, R104, R121.reuse, 0x1, P6 ;  /* 0x0000007968097211 */ /* 0x080fe400030f0eff */
[----:B------:R-:W-:Y:S02]  /*6a30*/  LEA.HI.X.SX32 R17, R103, R121, 0x1, P1 ;  /* 0x0000007967117211 */ /* 0x000fe400008f0eff */
[----:B0-----:R-:W-:Y:S02]  /*6a40*/  PRMT R3, R12, 0x7632, R3 ;  /* 0x000076320c037816 */ /* 0x001fe40000000003 */
[-C--:B------:R-:W-:Y:S02]  /*6a50*/  LEA R2, P1, R105, R37.reuse, 0x1 ;  /* 0x0000002569027211 */ /* 0x080fe400078208ff */
[----:B------:R-:W-:Y:S01]  /*6a60*/  PRMT R0, R13, 0x7632, R0 ;  /* 0x000076320d007816 */ /* 0x000fe20000000000 */
[----:B------:R0:W-:Y:S01]  /*6a70*/  @P4 STG.E.U16 desc[UR20][R16.64], R3 ;  /* 0x0000000310004986 */ /* 0x0001e2000c101514 */
[----:B------:R-:W-:-:S03]  /*6a80*/  LEA R10, P4, R106, R37, 0x1 ;  /* 0x000000256a0a7211 */ /* 0x000fc600078808ff */
[----:B------:R1:W-:Y:S01]  /*6a90*/  @P3 STG.E.U16 desc[UR20][R8.64], R13 ;  /* 0x0000000d08003986 */ /* 0x0003e2000c101514 */
[-C--:B------:R-:W-:Y:S02]  /*6aa0*/  LEA.HI.X.SX32 R11, R106, R121.reuse, 0x1, P4 ;  /* 0x000000796a0b7211 */ /* 0x080fe400020f0eff */
[C---:B------:R-:W-:Y:S01]  /*6ab0*/  ISETP.LT.AND P4, PT, R108.reuse, UR15, !P0 ;  /* 0x0000000f6c007c0c */ /* 0x040fe2000c781270 */
[----:B------:R-:W-:Y:S01]  /*6ac0*/  IMAD R108, R108, UR5, RZ ;  /* 0x000000056c6c7c24 */ /* 0x000fe2000f8e02ff */
[C---:B------:R-:W-:Y:S01]  /*6ad0*/  ISETP.LT.AND P3, PT, R109.reuse, UR15, !P0 ;  /* 0x0000000f6d007c0c */ /* 0x040fe2000c761270 */
[----:B------:R-:W-:Y:S01]  /*6ae0*/  IMAD R109, R109, UR5, RZ ;  /* 0x000000056d6d7c24 */ /* 0x000fe2000f8e02ff */
[----:B0-----:R-:W-:Y:S02]  /*6af0*/  LEA.HI.X.SX32 R3, R105, R121, 0x1, P1 ;  /* 0x0000007969037211 */ /* 0x001fe400008f0eff */
[C---:B------:R-:W-:Y:S01]  /*6b00*/  ISETP.LT.AND P1, PT, R107.reuse, UR15, !P0 ;  /* 0x0000000f6b007c0c */ /* 0x040fe2000c721270 */
[----:B------:R-:W-:Y:S01]  /*6b10*/  IMAD R107, R107, UR5, RZ ;  /* 0x000000056b6b7c24 */ /* 0x000fe2000f8e02ff */
[-C--:B-1----:R-:W-:Y:S01]  /*6b20*/  LEA R8, P6, R109, R37.reuse, 0x1 ;  /* 0x000000256d087211 */ /* 0x082fe200078c08ff */
[----:B------:R0:W-:Y:S03]  /*6b30*/  @P2 STG.E.U16 desc[UR20][R2.64], R0 ;  /* 0x0000000002002986 */ /* 0x0001e6000c101514 */
[----:B------:R-:W-:Y:S01]  /*6b40*/  LEA R16, P2, R107, R37, 0x1 ;  /* 0x000000256b107211 */ /* 0x000fe200078408ff */
[----:B------:R1:W-:Y:S01]  /*6b50*/  @P5 STG.E.U16 desc[UR20][R10.64], R14 ;  /* 0x0000000e0a005986 */ /* 0x0003e2000c101514 */
[----:B------:R-:W-:-:S02]  /*6b60*/  LEA.HI.X.SX32 R9, R109, R121, 0x1, P6 ;  /* 0x000000796d097211 */ /* 0x000fc400030f0eff */
[----:B------:R-:W-:Y:S02]  /*6b70*/  LEA.HI.X.SX32 R17, R107, R121, 0x1, P2 ;  /* 0x000000796b117211 */ /* 0x000fe400010f0eff */
[C---:B------:R-:W-:Y:S01]  /*6b80*/  ISETP.LT.AND P2, PT, R110.reuse, UR15, !P0 ;  /* 0x0000000f6e007c0c */ /* 0x040fe2000c741270 */
[----:B------:R-:W-:Y:S01]  /*6b90*/  IMAD R110, R110, UR5, RZ ;  /* 0x000000056e6e7c24 */ /* 0x000fe2000f8e02ff */
[----:B0-----:R-:W-:Y:S02]  /*6ba0*/  PRMT R3, R14, 0x7632, R3 ;  /* 0x000076320e037816 */ /* 0x001fe40000000003 */
[----:B------:R-:W-:Y:S02]  /*6bb0*/  LEA R2, P5, R108, R37, 0x1 ;  /* 0x000000256c027211 */ /* 0x000fe400078a08ff */
[----:B------:R-:W-:Y:S01]  /*6bc0*/  PRMT R0, R15, 0x7632, R0 ;  /* 0x000076320f007816 */ /* 0x000fe20000000000 */
[----:B------:R0:W-:Y:S01]  /*6bd0*/  @P1 STG.E.U16 desc[UR20][R16.64], R3 ;  /* 0x0000000310001986 */ /* 0x0001e2000c101514 */
[C---:B------:R-:W-:Y:S01]  /*6be0*/  ISETP.LT.AND P1, PT, R111.reuse, UR15, !P0 ;  /* 0x0000000f6f007c0c */ /* 0x040fe2000c721270 */
[----:B------:R-:W-:-:S02]  /*6bf0*/  IMAD R111, R111, UR5, RZ ;  /* 0x000000056f6f7c24 */ /* 0x000fc4000f8e02ff */
[----:B------:R-:W2:Y:S01]  /*6c00*/  LDS.128 R16, [R117+0x2000] ;  /* 0x0020000075107984 */ /* 0x000ea20000000c00 */
[----:B-1----:R-:W-:Y:S01]  /*6c10*/  IMAD R14, R124, UR5, RZ ;  /* 0x000000057c0e7c24 */ /* 0x002fe2000f8e02ff */
[----:B0-----:R-:W-:Y:S02]  /*6c20*/  LEA.HI.X.SX32 R3, R108, R121, 0x1, P5 ;  /* 0x000000796c037211 */ /* 0x001fe400028f0eff */
[----:B------:R-:W-:-:S03]  /*6c30*/  LEA R10, P5, R110, R37, 0x1 ;  /* 0x000000256e0a7211 */ /* 0x000fc600078a08ff */
[----:B------:R0:W-:Y:S01]  /*6c40*/  @P4 STG.E.U16 desc[UR20][R2.64], R15 ;  /* 0x0000000f02004986 */ /* 0x0001e2000c101514 */
[----:B------:R-:W-:Y:S02]  /*6c50*/  LEA.HI.X.SX32 R11, R110, R121, 0x1, P5 ;  /* 0x000000796e0b7211 */ /* 0x000fe400028f0eff */
[C---:B------:R-:W-:Y:S01]  /*6c60*/  ISETP.LT.AND P4, PT, R114.reuse, UR15, !P0 ;  /* 0x0000000f72007c0c */ /* 0x040fe2000c781270 */
[----:B------:R1:W-:Y:S01]  /*6c70*/  @P3 STG.E.U16 desc[UR20][R8.64], R0 ;  /* 0x0000000008003986 */ /* 0x0003e2000c101514 */
[C---:B------:R-:W-:Y:S01]  /*6c80*/  LEA R12, P3, R111.reuse, R37, 0x1 ;  /* 0x000000256f0c7211 */ /* 0x040fe200078608ff */
[----:B------:R-:W-:Y:S02]  /*6c90*/  IMAD R114, R114, UR5, RZ ;  /* 0x0000000572727c24 */ /* 0x000fe4000f8e02ff */
[----:B------:R3:W-:Y:S01]  /*6ca0*/  @P2 STG.E.U16 desc[UR20][R10.64], R4 ;  /* 0x000000040a002986 */ /* 0x0007e2000c101514 */
[----:B------:R-:W-:Y:S02]  /*6cb0*/  LEA.HI.X.SX32 R13, R111, R121, 0x1, P3 ;  /* 0x000000796f0d7211 */ /* 0x000fe400018f0eff */
[C---:B------:R-:W-:Y:S01]  /*6cc0*/  ISETP.LT.AND P3, PT, R112.reuse, UR15, !P0 ;  /* 0x0000000f70007c0c */ /* 0x040fe2000c761270 */
[----:B------:R-:W-:Y:S01]  /*6cd0*/  IMAD R112, R112, UR5, RZ ;  /* 0x0000000570707c24 */ /* 0x000fe2000f8e02ff */
[----:B0-----:R-:W-:-:S02]  /*6ce0*/  PRMT R3, R4, 0x7632, R3 ;  /* 0x0000763204037816 */ /* 0x001fc40000000003 */
[C---:B------:R-:W-:Y:S01]  /*6cf0*/  ISETP.LT.AND P2, PT, R113.reuse, UR15, !P0 ;  /* 0x0000000f71007c0c */ /* 0x040fe2000c741270 */
[----:B------:R-:W-:Y:S02]  /*6d00*/  IMAD R113, R113, UR5, RZ ;  /* 0x0000000571717c24 */ /* 0x000fe4000f8e02ff */
[----:B------:R0:W-:Y:S01]  /*6d10*/  @P1 STG.E.U16 desc[UR20][R12.64], R3 ;  /* 0x000000030c001986 */ /* 0x0001e2000c101514 */
[-C--:B------:R-:W-:Y:S01]  /*6d20*/  LEA R2, P1, R112, R37.reuse, 0x1 ;  /* 0x0000002570027211 */ /* 0x080fe200078208ff */
[----:B-1----:R-:W-:Y:S01]  /*6d30*/  IMAD R0, R166, UR5, RZ ;  /* 0x00000005a6007c24 */ /* 0x002fe2000f8e02ff */
[CC--:B------:R-:W-:Y:S02]  /*6d40*/  LEA R8, P5, R113.reuse, R37.reuse, 0x1 ;  /* 0x0000002571087211 */ /* 0x0c0fe400078a08ff */
[----:B---3--:R-:W-:Y:S02]  /*6d50*/  LEA R10, P6, R114, R37, 0x1 ;  /* 0x00000025720a7211 */ /* 0x008fe400078c08ff */
[----:B------:R-:W-:-:S02]  /*6d60*/  LEA.HI.X.SX32 R9, R113, R121, 0x1, P5 ;  /* 0x0000007971097211 */ /* 0x000fc400028f0eff */
[----:B------:R-:W-:Y:S02]  /*6d70*/  PRMT R4, R5, 0x7632, R4 ;  /* 0x0000763205047816 */ /* 0x000fe40000000004 */
[-C--:B------:R-:W-:Y:S02]  /*6d80*/  LEA.HI.X.SX32 R11, R114, R121.reuse, 0x1, P6 ;  /* 0x00000079720b7211 */ /* 0x080fe400030f0eff */
[----:B0-----:R-:W-:Y:S02]  /*6d90*/  LEA.HI.X.SX32 R3, R112, R121, 0x1, P1 ;  /* 0x0000007970037211 */ /* 0x001fe400008f0eff */
[C---:B------:R-:W-:Y:S01]  /*6da0*/  ISETP.LT.AND P1, PT, R115.reuse, UR15, !P0 ;  /* 0x0000000f73007c0c */ /* 0x040fe2000c721270 */
[----:B------:R-:W-:Y:S02]  /*6db0*/  IMAD R115, R115, UR5, RZ ;  /* 0x0000000573737c24 */ /* 0x000fe4000f8e02ff */
[----:B------:R0:W-:Y:S03]  /*6dc0*/  @P3 STG.E.U16 desc[UR20][R2.64], R5 ;  /* 0x0000000502003986 */ /* 0x0001e6000c101514 */
[C---:B------:R-:W-:Y:S01]  /*6dd0*/  LEA R12, P3, R115.reuse, R37, 0x1 ;  /* 0x00000025730c7211 */ /* 0x040fe200078608ff */
[----:B------:R1:W-:Y:S01]  /*6de0*/  @P2 STG.E.U16 desc[UR20][R8.64], R4 ;  /* 0x0000000408002986 */ /* 0x0003e2000c101514 */
[C---:B------:R-:W-:Y:S01]  /*6df0*/  ISETP.LT.AND P2, PT, R116.reuse, UR15, !P0 ;  /* 0x0000000f74007c0c */ /* 0x040fe2000c741270 */
[----:B------:R-:W-:Y:S01]  /*6e00*/  IMAD R116, R116, UR5, RZ ;  /* 0x0000000574747c24 */ /* 0x000fe2000f8e02ff */
[----:B------:R-:W-:Y:S01]  /*6e10*/  LEA.HI.X.SX32 R13, R115, R121, 0x1, P3 ;  /* 0x00000079730d7211 */ /* 0x000fe200018f0eff */
[----:B------:R3:W-:Y:S01]  /*6e20*/  @P4 STG.E.U16 desc[UR20][R10.64], R6 ;  /* 0x000000060a004986 */ /* 0x0007e2000c101514 */
[C---:B------:R-:W-:Y:S01]  /*6e30*/  ISETP.LT.AND P4, PT, R118.reuse, UR15, !P0 ;  /* 0x0000000f76007c0c */ /* 0x040fe2000c781270 */
[----:B------:R-:W-:Y:S01]  /*6e40*/  IMAD R118, R118, UR5, RZ ;  /* 0x0000000576767c24 */ /* 0x000fe2000f8e02ff */
[C---:B------:R-:W-:Y:S01]  /*6e50*/  ISETP.LT.AND P3, PT, R119.reuse, UR15, !P0 ;  /* 0x0000000f77007c0c */ /* 0x040fe2000c761270 */
[----:B------:R-:W-:Y:S01]  /*6e60*/  IMAD R119, R119, UR5, RZ ;  /* 0x0000000577777c24 */ /* 0x000fe2000f8e02ff */
[----:B0-----:R-:W-:-:S02]  /*6e70*/  PRMT R3, R6, 0x7632, R3 ;  /* 0x0000763206037816 */ /* 0x001fc40000000003 */
[-C--:B------:R-:W-:Y:S02]  /*6e80*/  LEA R2, P6, R116, R37.reuse, 0x1 ;  /* 0x0000002574027211 */ /* 0x080fe400078c08ff */
[----:B-1----:R-:W-:Y:S01]  /*6e90*/  LEA R4, P5, R118, R37, 0x1 ;  /* 0x0000002576047211 */ /* 0x002fe200078a08ff */
[----:B------:R0:W-:Y:S01]  /*6ea0*/  @P1 STG.E.U16 desc[UR20][R12.64], R3 ;  /* 0x000000030c001986 */ /* 0x0001e2000c101514 */
[----:B------:R-:W-:Y:S02]  /*6eb0*/  ISETP.LT.AND P1, PT, R166, UR15, !P0 ;  /* 0x0000000fa6007c0c */ /* 0x000fe4000c721270 */
[----:B------:R-:W-:Y:S02]  /*6ec0*/  LEA.HI.X.SX32 R5, R118, R121, 0x1, P5 ;  /* 0x0000007976057211 */ /* 0x000fe400028f0eff */
[----:B---3--:R-:W-:Y:S02]  /*6ed0*/  PRMT R6, R7, 0x7632, R6 ;  /* 0x0000763207067816 */ /* 0x008fe40000000006 */
[----:B------:R-:W-:-:S04]  /*6ee0*/  LEA R10, P5, R0, R37, 0x1 ;  /* 0x00000025000a7211 */ /* 0x000fc800078a08ff */
[-C--:B------:R-:W-:Y:S01]  /*6ef0*/  LEA.HI.X.SX32 R11, R0, R121.reuse, 0x1, P5 ;  /* 0x00000079000b7211 */ /* 0x080fe200028f0eff */
[----:B0-----:R-:W-:Y:S01]  /*6f00*/  IMAD R13, R170, UR5, RZ ;  /* 0x00000005aa0d7c24 */ /* 0x001fe2000f8e02ff */
[----:B------:R-:W-:Y:S01]  /*6f10*/  LEA.HI.X.SX32 R3, R116, R121, 0x1, P6 ;  /* 0x0000007974037211 */ /* 0x000fe200030f0eff */
[----:B------:R-:W-:Y:S01]  /*6f20*/  IMAD R0, R168, UR5, RZ ;  /* 0x00000005a8007c24 */ /* 0x000fe2000f8e02ff */
[C---:B------:R-:W-:Y:S02]  /*6f30*/  LEA R8, P6, R119.reuse, R37, 0x1 ;  /* 0x0000002577087211 */ /* 0x040fe400078c08ff */
[C---:B------:R-:W-:Y:S01]  /*6f40*/  ISETP.LT.AND P5, PT, R120.reuse, UR15, !P0 ;  /* 0x0000000f78007c0c */ /* 0x040fe2000c7a1270 */
[----:B------:R0:W-:Y:S01]  /*6f50*/  @P2 STG.E.U16 desc[UR20][R2.64], R7 ;  /* 0x0000000702002986 */ /* 0x0001e2000c101514 */
[----:B------:R-:W-:Y:S01]  /*6f60*/  LEA.HI.X.SX32 R9, R119, R121, 0x1, P6 ;  /* 0x0000007977097211 */ /* 0x000fe200030f0eff */
[----:B------:R-:W-:Y:S02]  /*6f70*/  IMAD R120, R120, UR5, RZ ;  /* 0x0000000578787c24 */ /* 0x000fe4000f8e02ff */
[----:B------:R1:W-:Y:S01]  /*6f80*/  @P4 STG.E.U16 desc[UR20][R4.64], R6 ;  /* 0x0000000604004986 */ /* 0x0003e2000c101514 */
[C---:B------:R-:W-:Y:S01]  /*6f90*/  ISETP.LT.AND P4, PT, R122.reuse, UR15, !P0 ;  /* 0x0000000f7a007c0c */ /* 0x040fe2000c781270 */
[----:B------:R-:W-:-:S02]  /*6fa0*/  IMAD R122, R122, UR5, RZ ;  /* 0x000000057a7a7c24 */ /* 0x000fc4000f8e02ff */
[----:B--2---:R2:W-:Y:S01]  /*6fb0*/  @P3 STG.E.U16 desc[UR20][R8.64], R16 ;  /* 0x0000001008003986 */ /* 0x0045e2000c101514 */
[C---:B------:R-:W-:Y:S01]  /*6fc0*/  ISETP.LT.AND P3, PT, R123.reuse, UR15, !P0 ;  /* 0x0000000f7b007c0c */ /* 0x040fe2000c761270 */
[----:B------:R-:W-:Y:S01]  /*6fd0*/  IMAD R123, R123, UR5, RZ ;  /* 0x000000057b7b7c24 */ /* 0x000fe2000f8e02ff */
[-C--:B0-----:R-:W-:Y:S02]  /*6fe0*/  LEA R2, P6, R120, R37.reuse, 0x1 ;  /* 0x0000002578027211 */ /* 0x081fe400078c08ff */
[----:B-1----:R-:W-:Y:S02]  /*6ff0*/  PRMT R5, R16, 0x7632, R5 ;  /* 0x0000763210057816 */ /* 0x002fe40000000005 */
[----:B------:R-:W-:Y:S02]  /*7000*/  LEA R6, P2, R123, R37, 0x1 ;  /* 0x000000257b067211 */ /* 0x000fe400078408ff */
[----:B------:R-:W-:Y:S01]  /*7010*/  LEA.HI.X.SX32 R3, R120, R121, 0x1, P6 ;  /* 0x0000007978037211 */ /* 0x000fe200030f0eff */
[----:B------:R0:W-:Y:S01]  /*7020*/  @P1 STG.E.U16 desc[UR20][R10.64], R5 ;  /* 0x000000050a001986 */ /* 0x0001e2000c101514 */
[----:B------:R-:W-:-:S02]  /*7030*/  LEA R4, P1, R122, R37, 0x1 ;  /* 0x000000257a047211 */ /* 0x000fc400078208ff */
[----:B--2---:R-:W-:Y:S01]  /*7040*/  LEA R8, P6, R0, R37, 0x1 ;  /* 0x0000002500087211 */ /* 0x004fe200078c08ff */
[----:B------:R1:W-:Y:S01]  /*7050*/  @P5 STG.E.U16 desc[UR20][R2.64], R17 ;  /* 0x0000001102005986 */ /* 0x0003e2000c101514 */
[-C--:B------:R-:W-:Y:S02]  /*7060*/  LEA.HI.X.SX32 R7, R123, R121.reuse, 0x1, P2 ;  /* 0x000000797b077211 */ /* 0x080fe400010f0eff */
[----:B------:R-:W-:Y:S02]  /*7070*/  ISETP.LT.AND P2, PT, R168, UR15, !P0 ;  /* 0x0000000fa8007c0c */ /* 0x000fe4000c741270 */
[-C--:B------:R-:W-:Y:S02]  /*7080*/  LEA.HI.X.SX32 R9, R0, R121.reuse, 0x1, P6 ;  /* 0x0000007900097211 */ /* 0x080fe400030f0eff */
[----:B------:R-:W-:Y:S02]  /*7090*/  PRMT R0, R17, 0x7632, R0 ;  /* 0x0000763211007816 */ /* 0x000fe40000000000 */
[----:B0-----:R-:W-:-:S02]  /*70a0*/  LEA.HI.X.SX32 R5, R122, R121, 0x1, P1 ;  /* 0x000000797a057211 */ /* 0x001fc400008f0eff */
[CC--:B------:R-:W-:Y:S02]  /*70b0*/  LEA R10, P1, R13.reuse, R37.reuse, 0x1 ;  /* 0x000000250d0a7211 */ /* 0x0c0fe400078208ff */
[----:B------:R-:W-:Y:S01]  /*70c0*/  LEA R12, P6, R14, R37, 0x1 ;  /* 0x000000250e0c7211 */ /* 0x000fe200078c08ff */
[----:B------:R0:W-:Y:S01]  /*70d0*/  @P4 STG.E.U16 desc[UR20][R4.64], R0 ;  /* 0x0000000004004986 */ /* 0x0001e2000c101514 */
[----:B------:R-:W-:Y:S02]  /*70e0*/  LEA.HI.X.SX32 R11, R13, R121, 0x1, P1 ;  /* 0x000000790d0b7211 */ /* 0x000fe400008f0eff */
[----:B------:R-:W-:Y:S01]  /*70f0*/  ISETP.LT.AND P1, PT, R170, UR15, !P0 ;  /* 0x0000000faa007c0c */ /* 0x000fe2000c721270 */
[----:B------:R2:W-:Y:S01]  /*7100*/  @P3 STG.E.U16 desc[UR20][R6.64], R18 ;  /* 0x0000001206003986 */ /* 0x0005e2000c101514 */
[----:B------:R-:W-:Y:S02]  /*7110*/  ISETP.LT.AND P0, PT, R124, UR15, !P0 ;  /* 0x0000000f7c007c0c */ /* 0x000fe4000c701270 */
[----:B-1----:R-:W-:-:S02]  /*7120*/  PRMT R3, R18, 0x7632, R3 ;  /* 0x0000763212037816 */ /* 0x002fc40000000003 */
[----:B------:R-:W-:Y:S02]  /*7130*/  LEA.HI.X.SX32 R13, R14, R121, 0x1, P6 ;  /* 0x000000790e0d7211 */ /* 0x000fe400030f0eff */
[----:B0-----:R-:W-:Y:S01]  /*7140*/  PRMT R5, R19, 0x7632, R5 ;  /* 0x0000763213057816 */ /* 0x001fe20000000005 */
[----:B------:R2:W-:Y:S04]  /*7150*/  @P2 STG.E.U16 desc[UR20][R8.64], R3 ;  /* 0x0000000308002986 */ /* 0x0005e8000c101514 */
[----:B------:R2:W-:Y:S04]  /*7160*/  @P1 STG.E.U16 desc[UR20][R10.64], R19 ;  /* 0x000000130a001986 */ /* 0x0005e8000c101514 */
[----:B------:R2:W-:Y:S01]  /*7170*/  @P0 STG.E.U16 desc[UR20][R12.64], R5 ;  /* 0x000000050c000986 */ /* 0x0005e2000c101514 */
[----:B------:R-:W-:Y:S06]  /*7180*/  BAR.SYNC.DEFER_BLOCKING 0x0 ;  /* 0x0000000000007b1d */ /* 0x000fec0000010000 */
[----:B------:R-:W-:Y:S05]  /*7190*/  BRA.U UP0, `(.L_x_13) ;  /* 0x0000000100a07547 */ /* 0x000fea000b800000 */
[----:B------:R-:W0:Y:S01]  /*71a0*/  S2UR UR5, SR_CgaCtaId ;  /* 0x00000000000579c3 */ /* 0x000e220000008800 */
[----:B------:R-:W-:Y:S01]  /*71b0*/  NOP ;  /* 0x0000000000007918 */ /* 0x000fe20000000000 */
[----:B------:R-:W-:Y:S01]  /*71c0*/  UMOV UR4, 0x50 ;  /* 0x0000005000047882 */ /* 0x000fe20000000000 */
[----:B------:R-:W-:Y:S02]  /*71d0*/  IMAD.U32 R0, RZ, RZ, UR8 ;  /* 0x00000008ff007e24 */ /* 0x000fe4000f8e00ff */
[----:B--2---:R-:W-:Y:S02]  /*71e0*/  IMAD.MOV.U32 R3, RZ, RZ, 0x3 ;  /* 0x00000003ff037424 */ /* 0x004fe400078e00ff */
[----:B------:R-:W-:Y:S01]  /*71f0*/  IMAD.MOV.U32 R7, RZ, RZ, 0x1 ;  /* 0x00000001ff077424 */ /* 0x000fe200078e00ff */
[----:B------:R-:W-:-:S04]  /*7200*/  LOP3.LUT R0, R0, 0xffff, RZ, 0xc0, !PT ;  /* 0x0000ffff00007812 */ /* 0x000fc800078ec0ff */
[----:B------:R-:W-:-:S05]  /*7210*/  SHF.R.U32.HI R0, RZ, 0x5, R0 ;  /* 0x00000005ff007819 */ /* 0x000fca0000011600 */
[----:B------:R-:W-:Y:S01]  /*7220*/  VIADD R2, R0, 0x10 ;  /* 0x0000001000027836 */ /* 0x000fe20000000000 */
[----:B------:R-:W-:Y:S01]  /*7230*/  SHF.L.U32 R0, R3, R0, RZ ;  /* 0x0000000003007219 */ /* 0x000fe200000006ff */
[----:B0-----:R-:W-:-:S03]  /*7240*/  ULEA UR6, UR5, UR4, 0x18 ;  /* 0x0000000405067291 */ /* 0x001fc6000f8ec0ff */
[----:B------:R-:W-:-:S04]  /*7250*/  SHF.L.U32 R3, R7, R2, RZ ;  /* 0x0000000207037219 */ /* 0x000fc800000006ff */
[----:B------:R-:W-:Y:S02]  /*7260*/  LOP3.LUT R0, R3, R0, RZ, 0xfc, !PT ;  /* 0x0000000003007212 */ /* 0x000fe400078efcff */
[----:B------:R-:W0:Y:S02]  /*7270*/  LDS R5, [UR6] ;  /* 0x00000006ff057984 */ /* 0x000e240008000800 */
[C---:B------:R-:W-:Y:S02]  /*7280*/  LOP3.LUT R2, R0.reuse, 0xffff, RZ, 0xc0, !PT ;  /* 0x0000ffff00027812 */ /* 0x040fe400078ec0ff */
[----:B0-----:R-:W-:-:S04]  /*7290*/  LOP3.LUT R3, R0, 0xffff, R5, 0x80, !PT ;  /* 0x0000ffff00037812 */ /* 0x001fc800078e8005 */
[----:B------:R-:W-:-:S13]  /*72a0*/  ISETP.NE.AND P0, PT, R3, R2, PT ;  /* 0x000000020300720c */ /* 0x000fda0003f05270 */
[----:B------:R-:W-:Y:S05]  /*72b0*/  @P0 BRA `(.L_x_14) ;  /* 0x0000000000500947 */ /* 0x000fea0003800000 */
[----:B------:R-:W-:Y:S02]  /*72c0*/  SHF.R.U32.HI R5, RZ, 0x10, R5 ;  /* 0x00000010ff057819 */ /* 0x000fe40000011605 */
[----:B------:R-:W-:-:S04]  /*72d0*/  SHF.R.U32.HI R2, RZ, 0x10, R0 ;  /* 0x00000010ff027819 */ /* 0x000fc80000011600 */
[----:B------:R-:W-:-:S04]  /*72e0*/  LOP3.LUT R5, R5, R2, RZ, 0xc0, !PT ;  /* 0x0000000205057212 */ /* 0x000fc800078ec0ff */
[----:B------:R-:W-:-:S13]  /*72f0*/  ISETP.NE.AND P0, PT, R5, R2, PT ;  /* 0x000000020500720c */ /* 0x000fda0003f05270 */
[----:B------:R-:W-:Y:S05]  /*7300*/  @P0 BRA `(.L_x_15) ;  /* 0x0000000000300947 */ /* 0x000fea0003800000 */
[----:B------:R-:W-:Y:S01]  /*7310*/  R2UR UR4, R0 ;  /* 0x00000000000472ca */ /* 0x000fe200000e0000 */
[----:B------:R-:W-:Y:S01]  /*7320*/  VOTEU.ANY UR5, UPT, PT ;  /* 0x0000000000057886 */ /* 0x000fe200038e0100 */
[----:B------:R-:W0:Y:S01]  /*7330*/  S2R R0, SR_LANEID ;  /* 0x0000000000007919 */ /* 0x000e220000000000 */
[----:B------:R-:W-:-:S10]  /*7340*/  UFLO.U32 UR5, UR5 ;  /* 0x00000005000572bd */ /* 0x000fd400080e0000 */
[----:B------:R-:W-:-:S06]  /*7350*/  ULOP3.LUT UR4, URZ, UR4, URZ, 0x33, !UPT ;  /* 0x00000004ff047292 */ /* 0x000fcc000f8e33ff */
[----:B------:R-:W-:-:S04]  /*7360*/  IMAD.U32 R2, RZ, RZ, UR4 ;  /* 0x00000004ff027e24 */ /* 0x000fc8000f8e00ff */
[----:B------:R-:W1:Y:S02]  /*7370*/  REDUX UR7, R2 ;  /* 0x00000000020773c4 */ /* 0x000e640000000000 */
[----:B------:R3:W-:Y:S01]  /*7380*/  UTCATOMSWS.AND URZ, UR4 ;  /* 0x0000000400ff79e3 */ /* 0x0007e20008000000 */
[----:B0-----:R-:W-:Y:S01]  /*7390*/  ISETP.EQ.U32.AND P0, PT, R0, UR5, PT ;  /* 0x0000000500007c0c */ /* 0x001fe2000bf02070 */
[----:B-1----:R-:W-:-:S12]  /*73a0*/  IMAD.U32 R0, RZ, RZ, UR7 ;  /* 0x00000007ff007e24 */ /* 0x002fd8000f8e00ff */
[----:B------:R3:W-:Y:S01]  /*73b0*/  @P0 ATOMS.AND RZ, [UR6], R0 ;  /* 0x00000000ffff098c */ /* 0x0007e2000a800006 */
[----:B------:R-:W-:Y:S05]  /*73c0*/  BRA `(.L_x_13) ;  /* 0x0000000000147947 */ /* 0x000fea0003800000 */
.L_x_15:
[----:B------:R-:W-:-:S07]  /*73d0*/  MOV R2, 0x73f0 ;  /* 0x000073f000027802 */ /* 0x000fce0000000f00 */
[----:B------:R-:W-:Y:S05]  /*73e0*/  CALL.REL.NOINC `($__internal_0_$__cuda_sm10x_tcgen05_guardrail_trap_col_being_dealloced_not_returned_by_alloc) ;  /* 0x00000000002c7944 */ /* 0x000fea0003c00000 */
[----:B------:R-:W-:Y:S05]  /*73f0*/  BRA `(.L_x_13) ;  /* 0x0000000000087947 */ /* 0x000fea0003800000 */
.L_x_14:
[----:B------:R-:W-:-:S07]  /*7400*/  MOV R2, 0x7420 ;  /* 0x0000742000027802 */ /* 0x000fce0000000f00 */
[----:B------:R-:W-:Y:S05]  /*7410*/  CALL.REL.NOINC `($__internal_2_$__cuda_sm10x_tcgen05_guardrail_trap_unallocated_columns_being_dealloced) ;  /* 0x0000000000387944 */ /* 0x000fea0003c00000 */
.L_x_13:
[----:B------:R-:W-:Y:S01]  /*7420*/  NOP ;  /* 0x0000000000007918 */ /* 0x000fe20000000000 */
[----:B---3--:R-:W-:Y:S05]  /*7430*/  EXIT ;  /* 0x000000000000794d */ /* 0x008fea0003800000 */
.L_x_8:
[----:B------:R-:W0:Y:S02]  /*7440*/  SYNCS.PHASECHK.TRANS64.TRYWAIT P2, [UR11], R162 ;  /* 0x000000a2ff0075a7 */ /* 0x000e24000804110b */
[----:B0-----:R-:W-:Y:S05]  /*7450*/  @!P2 BRA `(.L_x_8) ;  /* 0xfffffffc00f8a947 */ /* 0x001fea000383ffff */
[----:B------:R-:W-:Y:S05]  /*7460*/  BRA `(.L_x_16) ;  /* 0xffffffd800907947 */ /* 0x000fea000383ffff */
.L_x_12:
[----:B------:R-:W1:Y:S02]  /*7470*/  SYNCS.PHASECHK.TRANS64.TRYWAIT P0, [UR11], R2 ;  /* 0x00000002ff0075a7 */ /* 0x000e64000800110b */
[----:B-1----:R-:W-:Y:S05]  /*7480*/  @!P0 BRA `(.L_x_12) ;  /* 0xfffffffc00f88947 */ /* 0x002fea000383ffff */
[----:B------:R-:W-:Y:S05]  /*7490*/  BRA `(.L_x_11) ;  /* 0xffffffec00ac7947 */ /* 0x000fea000383ffff */
        .weak           $__internal_0_$__cuda_sm10x_tcgen05_guardrail_trap_col_being_dealloced_not_returned_by_alloc
        .type           $__internal_0_$__cuda_sm10x_tcgen05_guardrail_trap_col_being_dealloced_not_returned_by_alloc,@function
        .size           $__internal_0_$__cuda_sm10x_tcgen05_guardrail_trap_col_being_dealloced_not_returned_by_alloc,($__internal_1_$__cuda_sm10x_tcgen05_guardrail_trap_phase_invalid_during_alloc - $__internal_0_$__cuda_sm10x_tcgen05_guardrail_trap_col_being_dealloced_not_returned_by_alloc)
$__internal_0_$__cuda_sm10x_tcgen05_guardrail_trap_col_being_dealloced_not_returned_by_alloc:
[----:B------:R-:W-:Y:S05]  /*74a0*/  BPT.TRAP 0x1 ;  /* 0x000000040000795c */ /* 0x000fea0000300000 */
[----:B------:R-:W-:-:S04]  /*74b0*/  IMAD.MOV.U32 R3, RZ, RZ, 0x0 ;  /* 0x00000000ff037424 */ /* 0x000fc800078e00ff */
[----:B------:R-:W-:Y:S05]  /*74c0*/  RET.REL.NODEC R2 `(matmul_kernel) ;  /* 0xffffff8802cc7950 */ /* 0x000fea0003c3ffff */
        .weak           $__internal_1_$__cuda_sm10x_tcgen05_guardrail_trap_phase_invalid_during_alloc
        .type           $__internal_1_$__cuda_sm10x_tcgen05_guardrail_trap_phase_invalid_during_alloc,@function
        .size           $__internal_1_$__cuda_sm10x_tcgen05_guardrail_trap_phase_invalid_during_alloc,($__internal_2_$__cuda_sm10x_tcgen05_guardrail_trap_unallocated_columns_being_dealloced - $__internal_1_$__cuda_sm10x_tcgen05_guardrail_trap_phase_invalid_during_alloc)
$__internal_1_$__cuda_sm10x_tcgen05_guardrail_trap_phase_invalid_during_alloc:
[----:B------:R-:W-:Y:S05]  /*74d0*/  BPT.TRAP 0x1 ;  /* 0x000000040000795c */ /* 0x000fea0000300000 */
[----:B------:R-:W-:-:S04]  /*74e0*/  IMAD.MOV.U32 R3, RZ, RZ, 0x0 ;  /* 0x00000000ff037424 */ /* 0x000fc800078e00ff */
[----:B------:R-:W-:Y:S05]  /*74f0*/  RET.REL.NODEC R2 `(matmul_kernel) ;  /* 0xffffff8802c07950 */ /* 0x000fea0003c3ffff */
        .weak           $__internal_2_$__cuda_sm10x_tcgen05_guardrail_trap_unallocated_columns_being_dealloced
        .type           $__internal_2_$__cuda_sm10x_tcgen05_guardrail_trap_unallocated_columns_being_dealloced,@function
        .size           $__internal_2_$__cuda_sm10x_tcgen05_guardrail_trap_unallocated_columns_being_dealloced,(.L_x_20 - $__internal_2_$__cuda_sm10x_tcgen05_guardrail_trap_unallocated_columns_being_dealloced)
$__internal_2_$__cuda_sm10x_tcgen05_guardrail_trap_unallocated_columns_being_dealloced:
[----:B------:R-:W-:Y:S05]  /*7500*/  BPT.TRAP 0x1 ;  /* 0x000000040000795c */ /* 0x000fea0000300000 */
[----:B------:R-:W-:-:S04]  /*7510*/  IMAD.MOV.U32 R3, RZ, RZ, 0x0 ;  /* 0x00000000ff037424 */ /* 0x000fc800078e00ff */
[----:B------:R-:W-:Y:S05]  /*7520*/  RET.REL.NODEC R2 `(matmul_kernel) ;  /* 0xffffff8802b47950 */ /* 0x000fea0003c3ffff */
.L_x_17:
[----:B------:R-:W-:-:S00]  /*7530*/  BRA `(.L_x_17) ;  /* 0xfffffffc00fc7947 */ /* 0x000fc0000383ffff */
[----:B------:R-:W-:-:S00]  /*7540*/  NOP ;  /* 0x0000000000007918 */ /* 0x000fc00000000000 */
        /* <DEDUP_REMOVED lines=11> */
.L_x_20:


//--------------------- .nv.shared.matmul_kernel  --------------------------
	.section	.nv.shared.matmul_kernel,"aw",@nobits
	.sectionflags	@""
	.align	16
	.zero		1024


//--------------------- .nv.shared.reserved.0     --------------------------
	.section	.nv.shared.reserved.0,"aw",@nobits
	.align	8
	.weak		__nv_reservedSMEM_offset_0_alias
	.size		__nv_reservedSMEM_offset_0_alias, 0, 64
	.other		__nv_reservedSMEM_offset_0_alias,@"STO_CUDA_RESERVED_SHARED STV_DEFAULT"
__nv_reservedSMEM_offset_0_alias:
	.zero		0
.nv.shared.reserved.0:
	.zero		64
	.weak		__nv_reservedSMEM_allocation_phase
	.type		__nv_reservedSMEM_allocation_phase,@object
	.size		__nv_reservedSMEM_allocation_phase,(.L_0 - __nv_reservedSMEM_allocation_phase)
__nv_reservedSMEM_allocation_phase:
	.zero		1
.L_0:
	.zero		7
	.weak		__nv_reservedSMEM_devtool_atexit_pc
	.type		__nv_reservedSMEM_devtool_atexit_pc,@object
	.size		__nv_reservedSMEM_devtool_atexit_pc,(__nv_reservedSMEM_allocation_mask - __nv_reservedSMEM_devtool_atexit_pc)
__nv_reservedSMEM_devtool_atexit_pc:
	.zero		8
	.weak		__nv_reservedSMEM_allocation_mask
	.type		__nv_reservedSMEM_allocation_mask,@object
	.size		__nv_reservedSMEM_allocation_mask,(.L_2 - __nv_reservedSMEM_allocation_mask)
__nv_reservedSMEM_allocation_mask:
	.zero		4
.L_2:


//--------------------- .nv.constant0.matmul_kernel --------------------------
	.section	.nv.constant0.matmul_kernel,"a",@progbits
	.sectionflags	@""
	.align	4
.nv.constant0.matmul_kernel:
	.zero		976


//--------------------- SYMBOLS --------------------------

	.type		.nv.reservedSmem.offset0,@object
	.size		.nv.reservedSmem.offset0,0x4
	.type		.nv.reservedSmem.cap,@object
	.size		.nv.reservedSmem.cap,0x4
